// auto-generated by cutlass_sweep.gemm — config: {"arch": "sm_90", "cluster_m": 2, "cluster_n": 2, "dtype": "e4m3", "stages": 3, "tile_k": 64, "tile_m": 256, "tile_n": 256}
#include "cutlass/cutlass.h"
#include "cutlass/gemm/collective/collective_builder.hpp"
#include "cutlass/gemm/device/gemm_universal_adapter.h"
#include "cutlass/gemm/kernel/gemm_universal.hpp"
#include "cutlass/epilogue/collective/collective_builder.hpp"

using ElemA = cutlass::float_e4m3_t;
using ElemB = cutlass::float_e4m3_t;
using ElemCD = cutlass::float_e4m3_t;
using Acc  = float;
using TileShape    = cute::Shape<cute::_256, cute::_256, cute::_64>;
using ClusterShape = cute::Shape<cute::_2, cute::_2, cute::_1>;

using CollectiveEpilogue = typename cutlass::epilogue::collective::CollectiveBuilder<
    cutlass::arch::Sm90, cutlass::arch::OpClassTensorOp,
    TileShape, ClusterShape,
    cutlass::epilogue::collective::EpilogueTileAuto,
    Acc, Acc,
    ElemCD, cutlass::layout::RowMajor, 128 / cutlass::sizeof_bits<ElemCD>::value,
    ElemCD, cutlass::layout::RowMajor, 128 / cutlass::sizeof_bits<ElemCD>::value,
    cutlass::epilogue::collective::EpilogueScheduleAuto
  >::CollectiveOp;

using CollectiveMainloop = typename cutlass::gemm::collective::CollectiveBuilder<
    cutlass::arch::Sm90, cutlass::arch::OpClassTensorOp,
    ElemA, cutlass::layout::RowMajor, 128 / cutlass::sizeof_bits<ElemA>::value,
    ElemB, cutlass::layout::ColumnMajor, 128 / cutlass::sizeof_bits<ElemB>::value,
    Acc,
    TileShape, ClusterShape,
    cutlass::gemm::collective::StageCount<3>,
    cutlass::gemm::collective::KernelScheduleAuto
  >::CollectiveOp;

using GemmKernel = cutlass::gemm::kernel::GemmUniversal<
    cute::Shape<int,int,int,int>,
    CollectiveMainloop,
    CollectiveEpilogue
>;
using Gemm = cutlass::gemm::device::GemmUniversalAdapter<GemmKernel>;

// Force the device kernel symbol into the cubin without needing a host main.
auto* _anchor = &cutlass::device_kernel<GemmKernel>;


// ===== COMPILED SASS (sm_90a) =====

	.target	sm_90a

	.elftype	@"ET_EXEC"


//--------------------- .note.nv.tkinfo           --------------------------
	.section	.note.nv.tkinfo,"",@"SHT_NOTE"
	.sectionflags	@"SHF_NOTE_NV_TKINFO"
	.tkinfo
        /*0018*/ 	.word	0x00000002
        /*0030*/ 	.string	""
        /*0030*/ 	.string	"ptxas"
        /*0030*/ 	.string	"Cuda compilation tools, release 13.0, V13.0.88"
        /*0030*/ 	.string	"Build cuda_13.0.r13.0/compiler.36424714_0"
        /*0030*/ 	.string	"-arch sm_90a -m 64 "



//--------------------- .note.nv.cuinfo           --------------------------
	.section	.note.nv.cuinfo,"",@"SHT_NOTE"
	.sectionflags	@"SHF_NOTE_NV_CUINFO"
        /*0018*/ 	.short	0x0002
        /*001a*/ 	.short	0x005a
        /*001c*/ 	.short	0x0082
	.zero		2


//--------------------- .nv.info                  --------------------------
	.section	.nv.info,"",@"SHT_CUDA_INFO"
	.align	4


	//----- nvinfo : EIATTR_REGCOUNT
	.align		4
        /*0000*/ 	.byte	0x04, 0x2f
        /*0002*/ 	.short	(.L_12 - .L_11)
	.align		4
.L_11:
        /*0004*/ 	.word	index@(_ZN7cutlass13device_kernelINS_4gemm6kernel13GemmUniversalIN4cute5tupleIJiiiiEEENS1_10collective13CollectiveMmaINS1_37MainloopSm90TmaGmmaWarpSpecializedFP8ILi3ENS5_IJNS4_1CILi2EEESB_NSA_ILi1EEEEEENS1_35KernelTmaWarpSpecializedCooperativeEEENS5_IJNSA_ILi256EEESG_NSA_ILi64EEEEEENS_12float_e4m3_tENS5_IJlSC_lEEESJ_SK_NS4_8TiledMMAINS4_8MMA_AtomIJNS4_4SM904GMMA31MMA_64x256x32_F32E4M3E4M3_SS_TNILNSO_7ScaleInE1ELSQ_1EEEEEENS4_6LayoutINS5_IJSB_SC_SC_EEENS5_IJSC_NSA_ILi0EEESV_EEEEENS5_IJNS4_10UnderscoreESY_SY_EEEEENS4_23SM90_TMA_LOAD_MULTICASTENS4_14ComposedLayoutINS4_7SwizzleILi2ELi4ELi3EEENS4_18smem_ptr_flag_bitsILi8EEENST_INS5_IJNSA_ILi8EEESH_EEENS5_IJSH_SC_EEEEEEEvNS4_8identityES11_S1B_vS1C_EENS_8epilogue10collective6detail29Sm90TmaWarpSpecializedAdapterINS1F_15DefaultEpilogueISJ_SK_SK_NS1E_6thread17LinearCombinationISJ_Li1EffLNS1J_9ScaleType4KindE0ELNS_15FloatRoundStyleE2ESJ_EENS1_15EpilogueDefaultEEEEEvvEEEEvNT_6ParamsE)
        /*0008*/ 	.word	0x000000a8


	//----- nvinfo : EIATTR_FRAME_SIZE
	.align		4
.L_12:
        /*000c*/ 	.byte	0x04, 0x11
        /*000e*/ 	.short	(.L_14 - .L_13)
	.align		4
.L_13:
        /*0010*/ 	.word	index@(_ZN7cutlass13device_kernelINS_4gemm6kernel13GemmUniversalIN4cute5tupleIJiiiiEEENS1_10collective13CollectiveMmaINS1_37MainloopSm90TmaGmmaWarpSpecializedFP8ILi3ENS5_IJNS4_1CILi2EEESB_NSA_ILi1EEEEEENS1_35KernelTmaWarpSpecializedCooperativeEEENS5_IJNSA_ILi256EEESG_NSA_ILi64EEEEEENS_12float_e4m3_tENS5_IJlSC_lEEESJ_SK_NS4_8TiledMMAINS4_8MMA_AtomIJNS4_4SM904GMMA31MMA_64x256x32_F32E4M3E4M3_SS_TNILNSO_7ScaleInE1ELSQ_1EEEEEENS4_6LayoutINS5_IJSB_SC_SC_EEENS5_IJSC_NSA_ILi0EEESV_EEEEENS5_IJNS4_10UnderscoreESY_SY_EEEEENS4_23SM90_TMA_LOAD_MULTICASTENS4_14ComposedLayoutINS4_7SwizzleILi2ELi4ELi3EEENS4_18smem_ptr_flag_bitsILi8EEENST_INS5_IJNSA_ILi8EEESH_EEENS5_IJSH_SC_EEEEEEEvNS4_8identityES11_S1B_vS1C_EENS_8epilogue10collective6detail29Sm90TmaWarpSpecializedAdapterINS1F_15DefaultEpilogueISJ_SK_SK_NS1E_6thread17LinearCombinationISJ_Li1EffLNS1J_9ScaleType4KindE0ELNS_15FloatRoundStyleE2ESJ_EENS1_15EpilogueDefaultEEEEEvvEEEEvNT_6ParamsE)
        /*0014*/ 	.word	0x00000878


	//----- nvinfo : EIATTR_MIN_STACK_SIZE
	.align		4
.L_14:
        /*0018*/ 	.byte	0x04, 0x12
        /*001a*/ 	.short	(.L_16 - .L_15)
	.align		4
.L_15:
        /*001c*/ 	.word	index@(_ZN7cutlass13device_kernelINS_4gemm6kernel13GemmUniversalIN4cute5tupleIJiiiiEEENS1_10collective13CollectiveMmaINS1_37MainloopSm90TmaGmmaWarpSpecializedFP8ILi3ENS5_IJNS4_1CILi2EEESB_NSA_ILi1EEEEEENS1_35KernelTmaWarpSpecializedCooperativeEEENS5_IJNSA_ILi256EEESG_NSA_ILi64EEEEEENS_12float_e4m3_tENS5_IJlSC_lEEESJ_SK_NS4_8TiledMMAINS4_8MMA_AtomIJNS4_4SM904GMMA31MMA_64x256x32_F32E4M3E4M3_SS_TNILNSO_7ScaleInE1ELSQ_1EEEEEENS4_6LayoutINS5_IJSB_SC_SC_EEENS5_IJSC_NSA_ILi0EEESV_EEEEENS5_IJNS4_10UnderscoreESY_SY_EEEEENS4_23SM90_TMA_LOAD_MULTICASTENS4_14ComposedLayoutINS4_7SwizzleILi2ELi4ELi3EEENS4_18smem_ptr_flag_bitsILi8EEENST_INS5_IJNSA_ILi8EEESH_EEENS5_IJSH_SC_EEEEEEEvNS4_8identityES11_S1B_vS1C_EENS_8epilogue10collective6detail29Sm90TmaWarpSpecializedAdapterINS1F_15DefaultEpilogueISJ_SK_SK_NS1E_6thread17LinearCombinationISJ_Li1EffLNS1J_9ScaleType4KindE0ELNS_15FloatRoundStyleE2ESJ_EENS1_15EpilogueDefaultEEEEEvvEEEEvNT_6ParamsE)
        /*0020*/ 	.word	0x00000878
.L_16:


//--------------------- .nv.compat                --------------------------
	.section	.nv.compat,"",@"SHT_CUDA_COMPAT_INFO"
	.align	4
        /*0000*/ 	.byte	0x02, 0x09, 0x01, 0x00, 0x02, 0x02, 0x04, 0x00, 0x02, 0x05, 0x05, 0x00, 0x03, 0x07, 0x01, 0x01
        /*0010*/ 	.byte	0x02, 0x03, 0x01, 0x00, 0x02, 0x06, 0x01, 0x00, 0x04, 0x0b, 0x08, 0x00, 0x00, 0x00, 0x00, 0x00
        /*0020*/ 	.byte	0x00, 0x00, 0x00, 0x00


//--------------------- .nv.info._ZN7cutlass13device_kernelINS_4gemm6kernel13GemmUniversalIN4cute5tupleIJiiiiEEENS1_10collective13CollectiveMmaINS1_37MainloopSm90TmaGmmaWarpSpecializedFP8ILi3ENS5_IJNS4_1CILi2EEESB_NSA_ILi1EEEEEENS1_35KernelTmaWarpSpecializedCooperativeEEENS5_IJNSA_ILi256EEESG_NSA_ILi64EEEEEENS_12float_e4m3_tENS5_IJlSC_lEEESJ_SK_NS4_8TiledMMAINS4_8MMA_AtomIJNS4_4SM904GMMA31MMA_64x256x32_F32E4M3E4M3_SS_TNILNSO_7ScaleInE1ELSQ_1EEEEEENS4_6LayoutINS5_IJSB_SC_SC_EEENS5_IJSC_NSA_ILi0EEESV_EEEEENS5_IJNS4_10UnderscoreESY_SY_EEEEENS4_23SM90_TMA_LOAD_MULTICASTENS4_14ComposedLayoutINS4_7SwizzleILi2ELi4ELi3EEENS4_18smem_ptr_flag_bitsILi8EEENST_INS5_IJNSA_ILi8EEESH_EEENS5_IJSH_SC_EEEEEEEvNS4_8identityES11_S1B_vS1C_EENS_8epilogue10collective6detail29Sm90TmaWarpSpecializedAdapterINS1F_15DefaultEpilogueISJ_SK_SK_NS1E_6thread17LinearCombinationISJ_Li1EffLNS1J_9ScaleType4KindE0ELNS_15FloatRoundStyleE2ESJ_EENS1_15EpilogueDefaultEEEEEvvEEEEvNT_6ParamsE --------------------------
	.section	.nv.info._ZN7cutlass13device_kernelINS_4gemm6kernel13GemmUniversalIN4cute5tupleIJiiiiEEENS1_10collective13CollectiveMmaINS1_37MainloopSm90TmaGmmaWarpSpecializedFP8ILi3ENS5_IJNS4_1CILi2EEESB_NSA_ILi1EEEEEENS1_35KernelTmaWarpSpecializedCooperativeEEENS5_IJNSA_ILi256EEESG_NSA_ILi64EEEEEENS_12float_e4m3_tENS5_IJlSC_lEEESJ_SK_NS4_8TiledMMAINS4_8MMA_AtomIJNS4_4SM904GMMA31MMA_64x256x32_F32E4M3E4M3_SS_TNILNSO_7ScaleInE1ELSQ_1EEEEEENS4_6LayoutINS5_IJSB_SC_SC_EEENS5_IJSC_NSA_ILi0EEESV_EEEEENS5_IJNS4_10UnderscoreESY_SY_EEEEENS4_23SM90_TMA_LOAD_MULTICASTENS4_14ComposedLayoutINS4_7SwizzleILi2ELi4ELi3EEENS4_18smem_ptr_flag_bitsILi8EEENST_INS5_IJNSA_ILi8EEESH_EEENS5_IJSH_SC_EEEEEEEvNS4_8identityES11_S1B_vS1C_EENS_8epilogue10collective6detail29Sm90TmaWarpSpecializedAdapterINS1F_15DefaultEpilogueISJ_SK_SK_NS1E_6thread17LinearCombinationISJ_Li1EffLNS1J_9ScaleType4KindE0ELNS_15FloatRoundStyleE2ESJ_EENS1_15EpilogueDefaultEEEEEvvEEEEvNT_6ParamsE,"",@"SHT_CUDA_INFO"
	.sectionflags	@""
	.align	4


	//----- nvinfo : EIATTR_CUDA_API_VERSION
	.align		4
        /*0000*/ 	.byte	0x04, 0x37
        /*0002*/ 	.short	(.L_18 - .L_17)
.L_17:
        /*0004*/ 	.word	0x00000082


	//----- nvinfo : EIATTR_KPARAM_INFO
	.align		4
.L_18:
        /*0008*/ 	.byte	0x04, 0x17
        /*000a*/ 	.short	(.L_20 - .L_19)
.L_19:
        /*000c*/ 	.word	0x00000000
        /*0010*/ 	.short	0x0000
        /*0012*/ 	.short	0x0070
        /*0014*/ 	.byte	0x00, 0xf0, 0x01, 0x10


	//----- nvinfo : EIATTR_SPARSE_MMA_MASK
	.align		4
.L_20:
        /*0018*/ 	.byte	0x03, 0x50
        /*001a*/ 	.short	0x0000


	//----- nvinfo : EIATTR_MAXREG_COUNT
	.align		4
        /*001c*/ 	.byte	0x03, 0x1b
        /*001e*/ 	.short	0x00a8


	//----- nvinfo : EIATTR_NUM_BARRIERS
	.align		4
        /*0020*/ 	.byte	0x02, 0x4c
        /*0022*/ 	.byte	0x01
	.zero		1


	//----- nvinfo : EIATTR_ANNOTATIONS
	.align		4
        /*0024*/ 	.byte	0x04, 0x55
        /*0026*/ 	.short	(.L_22 - .L_21)


	//   ....[0]....
.L_21:
        /*0028*/ 	.word	0x00000001
        /*002c*/ 	.byte	0x10, 0x07, 0x00, 0x00, 0x01, 0x00, 0x00, 0x00, 0xe0, 0x07, 0x00, 0x00, 0x01, 0x00, 0x00, 0x00
        /* <DEDUP_REMOVED lines=1583> */
        /*632c*/ 	.byte	0xa0, 0x54, 0x02, 0x00


	//----- nvinfo : EIATTR_MERCURY_ISA_VERSION
	.align		4
.L_22:
        /*6330*/ 	.byte	0x03, 0x5f
        /*6332*/ 	.short	0x0101


	//----- nvinfo : EIATTR_INT_WARP_WIDE_INSTR_OFFSETS
	.align		4
        /*6334*/ 	.byte	0x04, 0x31
        /*6336*/ 	.short	(.L_24 - .L_23)


	//   ....[0]....
.L_23:
        /*6338*/ 	.word	0x00000530


	//   ....[1]....
        /*633c*/ 	.word	0x00000550


	//   ....[2]....
        /*6340*/ 	.word	0x000006b0


	//----- nvinfo : EIATTR_COOP_GROUP_MASK_REGIDS
	.align		4
.L_24:
        /*6344*/ 	.byte	0x04, 0x29
        /*6346*/ 	.short	(.L_26 - .L_25)


	//   ....[0]....
.L_25:
        /*6348*/ 	.word	0xffffffff


	//   ....[1]....
        /*634c*/ 	.word	0xffffffff


	//   ....[2]....
        /*6350*/ 	.word	0xffffffff


	//   ....[3]....
        /*6354*/ 	.word	0xffffffff


	//   ....[4]....
        /*6358*/ 	.word	0xffffffff


	//   ....[5]....
        /*635c*/ 	.word	0xffffffff


	//----- nvinfo : EIATTR_COOP_GROUP_INSTR_OFFSETS
	.align		4
.L_26:
        /*6360*/ 	.byte	0x04, 0x28
        /*6362*/ 	.short	(.L_28 - .L_27)


	//   ....[0]....
.L_27:
        /*6364*/ 	.word	0x00000070


	//   ....[1]....
        /*6368*/ 	.word	0x00000080


	//   ....[2]....
        /*636c*/ 	.word	0x000001a0


	//   ....[3]....
        /*6370*/ 	.word	0x000003a0


	//   ....[4]....
        /*6374*/ 	.word	0x00000820


	//   ....[5]....
        /*6378*/ 	.word	0x00002970


	//----- nvinfo : EIATTR_REG_RECONFIG
	.align		4
.L_28:
        /*637c*/ 	.byte	0x01, 0x54
	.zero		2


	//----- nvinfo : EIATTR_MBARRIER_INSTR_OFFSETS
	.align		4
        /*6380*/ 	.byte	0x04, 0x39
        /*6382*/ 	.short	(.L_30 - .L_29)


	//   ....[0]....
.L_29:
        /*6384*/ 	.word	0x00000320
        /*6388*/ 	.word	0x000000ff
        /*638c*/ 	.word	0x00000000
        /*6390*/ 	.short	0x0100
        /*6392*/ 	.byte	0x09
	.zero		1


	//   ....[1]....
        /*6394*/ 	.word	0x00000330
        /*6398*/ 	.word	0x000000ff
        /*639c*/ 	.word	0x00000018
        /*63a0*/ 	.short	0x0100
        /*63a2*/ 	.byte	0x09
	.zero		1


	//   ....[2]....
        /*63a4*/ 	.word	0x00000340
        /*63a8*/ 	.word	0x000000ff
        /*63ac*/ 	.word	0x00000008
        /*63b0*/ 	.short	0x0100
        /*63b2*/ 	.byte	0x09
	.zero		1


	//   ....[3]....
        /*63b4*/ 	.word	0x00000350
        /*63b8*/ 	.word	0x000000ff
        /*63bc*/ 	.word	0x00000020
        /*63c0*/ 	.short	0x0100
        /*63c2*/ 	.byte	0x09
	.zero		1


	//   ....[4]....
        /*63c4*/ 	.word	0x00000360
        /*63c8*/ 	.word	0x000000ff
        /*63cc*/ 	.word	0x00000010
        /*63d0*/ 	.short	0x0100
        /*63d2*/ 	.byte	0x09
	.zero		1


	//   ....[5]....
        /*63d4*/ 	.word	0x00000370
        /*63d8*/ 	.word	0x000000ff
        /*63dc*/ 	.word	0x00000028
        /*63e0*/ 	.short	0x0100
        /*63e2*/ 	.byte	0x09
	.zero		1


	//   ....[6]....
        /*63e4*/ 	.word	0x00000740
        /*63e8*/ 	.word	0x000000ff
        /*63ec*/ 	.word	0x00000040
        /*63f0*/ 	.short	0x0100
        /*63f2*/ 	.byte	0x06
	.zero		1


	//   ....[7]....
        /*63f4*/ 	.word	0x000007c0
        /*63f8*/ 	.word	0x000000ff
        /*63fc*/ 	.word	0x00000048
        /*6400*/ 	.short	0x0100
        /*6402*/ 	.byte	0x06
	.zero		1


	//   ....[8]....
        /*6404*/ 	.word	0x00002d70
        /*6408*/ 	.word	0x000000ff
        /*640c*/ 	.word	0x00000000
        /*6410*/ 	.short	0x010a
        /*6412*/ 	.byte	0x06
	.zero		1


	//   ....[9]....
        /*6414*/ 	.word	0x00002db0
        /*6418*/ 	.word	0x000000ff
        /*641c*/ 	.word	0x00000000
        /*6420*/ 	.short	0x010a
        /*6422*/ 	.byte	0x06
	.zero		1


	//   ....[10]....
        /*6424*/ 	.word	0x00007120
        /*6428*/ 	.word	0x000000ff
        /*642c*/ 	.word	0x00000000
        /*6430*/ 	.short	0x010a
        /*6432*/ 	.byte	0x10
	.zero		1


	//   ....[11]....
        /*6434*/ 	.word	0x00007160
        /*6438*/ 	.word	0x000000ff
        /*643c*/ 	.word	0x00000000
        /*6440*/ 	.short	0x010a
        /*6442*/ 	.byte	0x10
	.zero		1


	//   ....[12]....
        /*6444*/ 	.word	0x0000d0f0
        /*6448*/ 	.word	0x00000002
        /*644c*/ 	.word	0x00000000
        /*6450*/ 	.short	0x0101
        /*6452*/ 	.byte	0x3f
	.zero		1


	//   ....[13]....
        /*6454*/ 	.word	0x00010be0
        /*6458*/ 	.word	0x00000000
        /*645c*/ 	.word	0x00000000
        /*6460*/ 	.short	0x0101
        /*6462*/ 	.byte	0x3f
	.zero		1


	//   ....[14]....
        /*6464*/ 	.word	0x00024740
        /*6468*/ 	.word	0x0000000c
        /*646c*/ 	.word	0x00000018
        /*6470*/ 	.short	0x010a
        /*6472*/ 	.byte	0x3f
	.zero		1


	//   ....[15]....
        /*6474*/ 	.word	0x00024ac0
        /*6478*/ 	.word	0x00000002
        /*647c*/ 	.word	0x00000048
        /*6480*/ 	.short	0x0101
        /*6482*/ 	.byte	0x3f
	.zero		1


	//   ....[16]....
        /*6484*/ 	.word	0x00025270
        /*6488*/ 	.word	0x00000003
        /*648c*/ 	.word	0x00000000
        /*6490*/ 	.short	0x010a
        /*6492*/ 	.byte	0x3f
	.zero		1


	//   ....[17]....
        /*6494*/ 	.word	0x00025300
        /*6498*/ 	.word	0x00000003
        /*649c*/ 	.word	0x00000000
        /*64a0*/ 	.short	0x010a
        /*64a2*/ 	.byte	0x3f
	.zero		1


	//   ....[18]....
        /*64a4*/ 	.word	0x00025390
        /*64a8*/ 	.word	0x00000003
        /*64ac*/ 	.word	0x00000000
        /*64b0*/ 	.short	0x010a
        /*64b2*/ 	.byte	0x3f
	.zero		1


	//   ....[19]....
        /*64b4*/ 	.word	0x00025400
        /*64b8*/ 	.word	0x00000003
        /*64bc*/ 	.word	0x00000000
        /*64c0*/ 	.short	0x010a
        /*64c2*/ 	.byte	0x3f
	.zero		1


	//   ....[20]....
        /*64c4*/ 	.word	0x00025470
        /*64c8*/ 	.word	0x00000000
        /*64cc*/ 	.word	0x00000000
        /*64d0*/ 	.short	0x010a
        /*64d2*/ 	.byte	0x3f
	.zero		1


	//   ....[21]....
        /*64d4*/ 	.word	0x00025550
        /*64d8*/ 	.word	0x0000000c
        /*64dc*/ 	.word	0x00000018
        /*64e0*/ 	.short	0x010a
        /*64e2*/ 	.byte	0x3f
	.zero		1


	//   ....[22]....
        /*64e4*/ 	.word	0x00025620
        /*64e8*/ 	.word	0x00000003
        /*64ec*/ 	.word	0x00000000
        /*64f0*/ 	.short	0x010a
        /*64f2*/ 	.byte	0x3f
	.zero		1


	//   ....[23]....
        /*64f4*/ 	.word	0x00025670
        /*64f8*/ 	.word	0x00000003
        /*64fc*/ 	.word	0x00000000
        /*6500*/ 	.short	0x010a
        /*6502*/ 	.byte	0x3f
	.zero		1


	//----- nvinfo : EIATTR_NUM_MBARRIERS
	.align		4
.L_30:
        /*6504*/ 	.byte	0x03, 0x38
        /*6506*/ 	.short	0x0008


	//----- nvinfo : EIATTR_EXIT_INSTR_OFFSETS
	.align		4
        /*6508*/ 	.byte	0x04, 0x1c
        /*650a*/ 	.short	(.L_32 - .L_31)


	//   ....[0]....
.L_31:
        /*650c*/ 	.word	0x000009b0


	//   ....[1]....
        /*6510*/ 	.word	0x00001250


	//   ....[2]....
        /*6514*/ 	.word	0x00023d50


	//   ....[3]....
        /*6518*/ 	.word	0x000242f0


	//   ....[4]....
        /*651c*/ 	.word	0x000253e0


	//----- nvinfo : EIATTR_MAX_THREADS
	.align		4
.L_32:
        /*6520*/ 	.byte	0x04, 0x05
        /*6522*/ 	.short	(.L_34 - .L_33)
.L_33:
        /*6524*/ 	.word	0x00000180
        /*6528*/ 	.word	0x00000001
        /*652c*/ 	.word	0x00000001


	//----- nvinfo : EIATTR_CRS_STACK_SIZE
	.align		4
.L_34:
        /*6530*/ 	.byte	0x04, 0x1e
        /*6532*/ 	.short	(.L_36 - .L_35)
.L_35:
        /*6534*/ 	.word	0x00000000


	//----- nvinfo : EIATTR_CBANK_PARAM_SIZE
	.align		4
.L_36:
        /*6538*/ 	.byte	0x03, 0x19
        /*653a*/ 	.short	0x0470


	//----- nvinfo : EIATTR_PARAM_CBANK
	.align		4
        /*653c*/ 	.byte	0x04, 0x0a
        /*653e*/ 	.short	(.L_38 - .L_37)
	.align		4
.L_37:
        /*6540*/ 	.word	index@(.nv.constant0._ZN7cutlass13device_kernelINS_4gemm6kernel13GemmUniversalIN4cute5tupleIJiiiiEEENS1_10collective13CollectiveMmaINS1_37MainloopSm90TmaGmmaWarpSpecializedFP8ILi3ENS5_IJNS4_1CILi2EEESB_NSA_ILi1EEEEEENS1_35KernelTmaWarpSpecializedCooperativeEEENS5_IJNSA_ILi256EEESG_NSA_ILi64EEEEEENS_12float_e4m3_tENS5_IJlSC_lEEESJ_SK_NS4_8TiledMMAINS4_8MMA_AtomIJNS4_4SM904GMMA31MMA_64x256x32_F32E4M3E4M3_SS_TNILNSO_7ScaleInE1ELSQ_1EEEEEENS4_6LayoutINS5_IJSB_SC_SC_EEENS5_IJSC_NSA_ILi0EEESV_EEEEENS5_IJNS4_10UnderscoreESY_SY_EEEEENS4_23SM90_TMA_LOAD_MULTICASTENS4_14ComposedLayoutINS4_7SwizzleILi2ELi4ELi3EEENS4_18smem_ptr_flag_bitsILi8EEENST_INS5_IJNSA_ILi8EEESH_EEENS5_IJSH_SC_EEEEEEEvNS4_8identityES11_S1B_vS1C_EENS_8epilogue10collective6detail29Sm90TmaWarpSpecializedAdapterINS1F_15DefaultEpilogueISJ_SK_SK_NS1E_6thread17LinearCombinationISJ_Li1EffLNS1J_9ScaleType4KindE0ELNS_15FloatRoundStyleE2ESJ_EENS1_15EpilogueDefaultEEEEEvvEEEEvNT_6ParamsE)
        /*6544*/ 	.short	0x0210
        /*6546*/ 	.short	0x0470


	//----- nvinfo : EIATTR_SW_WAR
	.align		4
.L_38:
        /*6548*/ 	.byte	0x04, 0x36
        /*654a*/ 	.short	(.L_40 - .L_39)
.L_39:
        /*654c*/ 	.word	0x00000008
.L_40:


//--------------------- .nv.callgraph             --------------------------
	.section	.nv.callgraph,"",@"SHT_CUDA_CALLGRAPH"
	.align	4
	.sectionentsize	8
	.align		4
        /*0000*/ 	.word	0x00000000
	.align		4
        /*0004*/ 	.word	0xffffffff
	.align		4
        /*0008*/ 	.word	0x00000000
	.align		4
        /*000c*/ 	.word	0xfffffffe
	.align		4
        /*0010*/ 	.word	0x00000000
	.align		4
        /*0014*/ 	.word	0xfffffffd
	.align		4
        /*0018*/ 	.word	0x00000000
	.align		4
        /*001c*/ 	.word	0xfffffffc


//--------------------- .nv.constant4             --------------------------
	.section	.nv.constant4,"a",@progbits
	.align	8
	.align		8
.nv.constant4:
        /*0000*/ 	.dword	_ZN39_INTERNAL_d74885c8_4_k_cu_c5b63ca3_53334cuda3std3__45__cpo5beginE
	.align		8
        /*0008*/ 	.dword	_ZN39_INTERNAL_d74885c8_4_k_cu_c5b63ca3_53334cuda3std3__45__cpo3endE
	.align		8
        /*0010*/ 	.dword	_ZN39_INTERNAL_d74885c8_4_k_cu_c5b63ca3_53334cuda3std3__45__cpo6cbeginE
	.align		8
        /*0018*/ 	.dword	_ZN39_INTERNAL_d74885c8_4_k_cu_c5b63ca3_53334cuda3std3__45__cpo4cendE
	.align		8
        /*0020*/ 	.dword	_ZN39_INTERNAL_d74885c8_4_k_cu_c5b63ca3_53334cuda3std3__441_GLOBAL__N__d74885c8_4_k_cu_c5b63ca3_53336ignoreE
	.align		8
        /*0028*/ 	.dword	_ZN39_INTERNAL_d74885c8_4_k_cu_c5b63ca3_53334cuda3std3__419piecewise_constructE
	.align		8
        /*0030*/ 	.dword	_ZN39_INTERNAL_d74885c8_4_k_cu_c5b63ca3_53334cuda3std3__48in_placeE
	.align		8
        /*0038*/ 	.dword	_ZN39_INTERNAL_d74885c8_4_k_cu_c5b63ca3_53334cuda3std6ranges3__45__cpo4swapE
	.align		8
        /*0040*/ 	.dword	_ZN39_INTERNAL_d74885c8_4_k_cu_c5b63ca3_53334cuda3std6ranges3__45__cpo9iter_moveE
	.align		8
        /*0048*/ 	.dword	_ZN39_INTERNAL_d74885c8_4_k_cu_c5b63ca3_53334cute7productE
	.align		8
        /*0050*/ 	.dword	_ZN39_INTERNAL_d74885c8_4_k_cu_c5b63ca3_53334cute1_E


//--------------------- .text._ZN7cutlass13device_kernelINS_4gemm6kernel13GemmUniversalIN4cute5tupleIJiiiiEEENS1_10collective13CollectiveMmaINS1_37MainloopSm90TmaGmmaWarpSpecializedFP8ILi3ENS5_IJNS4_1CILi2EEESB_NSA_ILi1EEEEEENS1_35KernelTmaWarpSpecializedCooperativeEEENS5_IJNSA_ILi256EEESG_NSA_ILi64EEEEEENS_12float_e4m3_tENS5_IJlSC_lEEESJ_SK_NS4_8TiledMMAINS4_8MMA_AtomIJNS4_4SM904GMMA31MMA_64x256x32_F32E4M3E4M3_SS_TNILNSO_7ScaleInE1ELSQ_1EEEEEENS4_6LayoutINS5_IJSB_SC_SC_EEENS5_IJSC_NSA_ILi0EEESV_EEEEENS5_IJNS4_10UnderscoreESY_SY_EEEEENS4_23SM90_TMA_LOAD_MULTICASTENS4_14ComposedLayoutINS4_7SwizzleILi2ELi4ELi3EEENS4_18smem_ptr_flag_bitsILi8EEENST_INS5_IJNSA_ILi8EEESH_EEENS5_IJSH_SC_EEEEEEEvNS4_8identityES11_S1B_vS1C_EENS_8epilogue10collective6detail29Sm90TmaWarpSpecializedAdapterINS1F_15DefaultEpilogueISJ_SK_SK_NS1E_6thread17LinearCombinationISJ_Li1EffLNS1J_9ScaleType4KindE0ELNS_15FloatRoundStyleE2ESJ_EENS1_15EpilogueDefaultEEEEEvvEEEEvNT_6ParamsE --------------------------
	.section	.text._ZN7cutlass13device_kernelINS_4gemm6kernel13GemmUniversalIN4cute5tupleIJiiiiEEENS1_10collective13CollectiveMmaINS1_37MainloopSm90TmaGmmaWarpSpecializedFP8ILi3ENS5_IJNS4_1CILi2EEESB_NSA_ILi1EEEEEENS1_35KernelTmaWarpSpecializedCooperativeEEENS5_IJNSA_ILi256EEESG_NSA_ILi64EEEEEENS_12float_e4m3_tENS5_IJlSC_lEEESJ_SK_NS4_8TiledMMAINS4_8MMA_AtomIJNS4_4SM904GMMA31MMA_64x256x32_F32E4M3E4M3_SS_TNILNSO_7ScaleInE1ELSQ_1EEEEEENS4_6LayoutINS5_IJSB_SC_SC_EEENS5_IJSC_NSA_ILi0EEESV_EEEEENS5_IJNS4_10UnderscoreESY_SY_EEEEENS4_23SM90_TMA_LOAD_MULTICASTENS4_14ComposedLayoutINS4_7SwizzleILi2ELi4ELi3EEENS4_18smem_ptr_flag_bitsILi8EEENST_INS5_IJNSA_ILi8EEESH_EEENS5_IJSH_SC_EEEEEEEvNS4_8identityES11_S1B_vS1C_EENS_8epilogue10collective6detail29Sm90TmaWarpSpecializedAdapterINS1F_15DefaultEpilogueISJ_SK_SK_NS1E_6thread17LinearCombinationISJ_Li1EffLNS1J_9ScaleType4KindE0ELNS_15FloatRoundStyleE2ESJ_EENS1_15EpilogueDefaultEEEEEvvEEEEvNT_6ParamsE,"ax",@progbits
	.align	128
.text._ZN7cutlass13device_kernelINS_4gemm6kernel13GemmUniversalIN4cute5tupleIJiiiiEEENS1_10collective13CollectiveMmaINS1_37MainloopSm90TmaGmmaWarpSpecializedFP8ILi3ENS5_IJNS4_1CILi2EEESB_NSA_ILi1EEEEEENS1_35KernelTmaWarpSpecializedCooperativeEEENS5_IJNSA_ILi256EEESG_NSA_ILi64EEEEEENS_12float_e4m3_tENS5_IJlSC_lEEESJ_SK_NS4_8TiledMMAINS4_8MMA_AtomIJNS4_4SM904GMMA31MMA_64x256x32_F32E4M3E4M3_SS_TNILNSO_7ScaleInE1ELSQ_1EEEEEENS4_6LayoutINS5_IJSB_SC_SC_EEENS5_IJSC_NSA_ILi0EEESV_EEEEENS5_IJNS4_10UnderscoreESY_SY_EEEEENS4_23SM90_TMA_LOAD_MULTICASTENS4_14ComposedLayoutINS4_7SwizzleILi2ELi4ELi3EEENS4_18smem_ptr_flag_bitsILi8EEENST_INS5_IJNSA_ILi8EEESH_EEENS5_IJSH_SC_EEEEEEEvNS4_8identityES11_S1B_vS1C_EENS_8epilogue10collective6detail29Sm90TmaWarpSpecializedAdapterINS1F_15DefaultEpilogueISJ_SK_SK_NS1E_6thread17LinearCombinationISJ_Li1EffLNS1J_9ScaleType4KindE0ELNS_15FloatRoundStyleE2ESJ_EENS1_15EpilogueDefaultEEEEEvvEEEEvNT_6ParamsE:
        .type           _ZN7cutlass13device_kernelINS_4gemm6kernel13GemmUniversalIN4cute5tupleIJiiiiEEENS1_10collective13CollectiveMmaINS1_37MainloopSm90TmaGmmaWarpSpecializedFP8ILi3ENS5_IJNS4_1CILi2EEESB_NSA_ILi1EEEEEENS1_35KernelTmaWarpSpecializedCooperativeEEENS5_IJNSA_ILi256EEESG_NSA_ILi64EEEEEENS_12float_e4m3_tENS5_IJlSC_lEEESJ_SK_NS4_8TiledMMAINS4_8MMA_AtomIJNS4_4SM904GMMA31MMA_64x256x32_F32E4M3E4M3_SS_TNILNSO_7ScaleInE1ELSQ_1EEEEEENS4_6LayoutINS5_IJSB_SC_SC_EEENS5_IJSC_NSA_ILi0EEESV_EEEEENS5_IJNS4_10UnderscoreESY_SY_EEEEENS4_23SM90_TMA_LOAD_MULTICASTENS4_14ComposedLayoutINS4_7SwizzleILi2ELi4ELi3EEENS4_18smem_ptr_flag_bitsILi8EEENST_INS5_IJNSA_ILi8EEESH_EEENS5_IJSH_SC_EEEEEEEvNS4_8identityES11_S1B_vS1C_EENS_8epilogue10collective6detail29Sm90TmaWarpSpecializedAdapterINS1F_15DefaultEpilogueISJ_SK_SK_NS1E_6thread17LinearCombinationISJ_Li1EffLNS1J_9ScaleType4KindE0ELNS_15FloatRoundStyleE2ESJ_EENS1_15EpilogueDefaultEEEEEvvEEEEvNT_6ParamsE,@function
        .size           _ZN7cutlass13device_kernelINS_4gemm6kernel13GemmUniversalIN4cute5tupleIJiiiiEEENS1_10collective13CollectiveMmaINS1_37MainloopSm90TmaGmmaWarpSpecializedFP8ILi3ENS5_IJNS4_1CILi2EEESB_NSA_ILi1EEEEEENS1_35KernelTmaWarpSpecializedCooperativeEEENS5_IJNSA_ILi256EEESG_NSA_ILi64EEEEEENS_12float_e4m3_tENS5_IJlSC_lEEESJ_SK_NS4_8TiledMMAINS4_8MMA_AtomIJNS4_4SM904GMMA31MMA_64x256x32_F32E4M3E4M3_SS_TNILNSO_7ScaleInE1ELSQ_1EEEEEENS4_6LayoutINS5_IJSB_SC_SC_EEENS5_IJSC_NSA_ILi0EEESV_EEEEENS5_IJNS4_10UnderscoreESY_SY_EEEEENS4_23SM90_TMA_LOAD_MULTICASTENS4_14ComposedLayoutINS4_7SwizzleILi2ELi4ELi3EEENS4_18smem_ptr_flag_bitsILi8EEENST_INS5_IJNSA_ILi8EEESH_EEENS5_IJSH_SC_EEEEEEEvNS4_8identityES11_S1B_vS1C_EENS_8epilogue10collective6detail29Sm90TmaWarpSpecializedAdapterINS1F_15DefaultEpilogueISJ_SK_SK_NS1E_6thread17LinearCombinationISJ_Li1EffLNS1J_9ScaleType4KindE0ELNS_15FloatRoundStyleE2ESJ_EENS1_15EpilogueDefaultEEEEEvvEEEEvNT_6ParamsE,(.L_x_588 - _ZN7cutlass13device_kernelINS_4gemm6kernel13GemmUniversalIN4cute5tupleIJiiiiEEENS1_10collective13CollectiveMmaINS1_37MainloopSm90TmaGmmaWarpSpecializedFP8ILi3ENS5_IJNS4_1CILi2EEESB_NSA_ILi1EEEEEENS1_35KernelTmaWarpSpecializedCooperativeEEENS5_IJNSA_ILi256EEESG_NSA_ILi64EEEEEENS_12float_e4m3_tENS5_IJlSC_lEEESJ_SK_NS4_8TiledMMAINS4_8MMA_AtomIJNS4_4SM904GMMA31MMA_64x256x32_F32E4M3E4M3_SS_TNILNSO_7ScaleInE1ELSQ_1EEEEEENS4_6LayoutINS5_IJSB_SC_SC_EEENS5_IJSC_NSA_ILi0EEESV_EEEEENS5_IJNS4_10UnderscoreESY_SY_EEEEENS4_23SM90_TMA_LOAD_MULTICASTENS4_14ComposedLayoutINS4_7SwizzleILi2ELi4ELi3EEENS4_18smem_ptr_flag_bitsILi8EEENST_INS5_IJNSA_ILi8EEESH_EEENS5_IJSH_SC_EEEEEEEvNS4_8identityES11_S1B_vS1C_EENS_8epilogue10collective6detail29Sm90TmaWarpSpecializedAdapterINS1F_15DefaultEpilogueISJ_SK_SK_NS1E_6thread17LinearCombinationISJ_Li1EffLNS1J_9ScaleType4KindE0ELNS_15FloatRoundStyleE2ESJ_EENS1_15EpilogueDefaultEEEEEvvEEEEvNT_6ParamsE)
        .other          _ZN7cutlass13device_kernelINS_4gemm6kernel13GemmUniversalIN4cute5tupleIJiiiiEEENS1_10collective13CollectiveMmaINS1_37MainloopSm90TmaGmmaWarpSpecializedFP8ILi3ENS5_IJNS4_1CILi2EEESB_NSA_ILi1EEEEEENS1_35KernelTmaWarpSpecializedCooperativeEEENS5_IJNSA_ILi256EEESG_NSA_ILi64EEEEEENS_12float_e4m3_tENS5_IJlSC_lEEESJ_SK_NS4_8TiledMMAINS4_8MMA_AtomIJNS4_4SM904GMMA31MMA_64x256x32_F32E4M3E4M3_SS_TNILNSO_7ScaleInE1ELSQ_1EEEEEENS4_6LayoutINS5_IJSB_SC_SC_EEENS5_IJSC_NSA_ILi0EEESV_EEEEENS5_IJNS4_10UnderscoreESY_SY_EEEEENS4_23SM90_TMA_LOAD_MULTICASTENS4_14ComposedLayoutINS4_7SwizzleILi2ELi4ELi3EEENS4_18smem_ptr_flag_bitsILi8EEENST_INS5_IJNSA_ILi8EEESH_EEENS5_IJSH_SC_EEEEEEEvNS4_8identityES11_S1B_vS1C_EENS_8epilogue10collective6detail29Sm90TmaWarpSpecializedAdapterINS1F_15DefaultEpilogueISJ_SK_SK_NS1E_6thread17LinearCombinationISJ_Li1EffLNS1J_9ScaleType4KindE0ELNS_15FloatRoundStyleE2ESJ_EENS1_15EpilogueDefaultEEEEEvvEEEEvNT_6ParamsE,@"STO_CUDA_ENTRY STV_DEFAULT"
_ZN7cutlass13device_kernelINS_4gemm6kernel13GemmUniversalIN4cute5tupleIJiiiiEEENS1_10collective13CollectiveMmaINS1_37MainloopSm90TmaGmmaWarpSpecializedFP8ILi3ENS5_IJNS4_1CILi2EEESB_NSA_ILi1EEEEEENS1_35KernelTmaWarpSpecializedCooperativeEEENS5_IJNSA_ILi256EEESG_NSA_ILi64EEEEEENS_12float_e4m3_tENS5_IJlSC_lEEESJ_SK_NS4_8TiledMMAINS4_8MMA_AtomIJNS4_4SM904GMMA31MMA_64x256x32_F32E4M3E4M3_SS_TNILNSO_7ScaleInE1ELSQ_1EEEEEENS4_6LayoutINS5_IJSB_SC_SC_EEENS5_IJSC_NSA_ILi0EEESV_EEEEENS5_IJNS4_10UnderscoreESY_SY_EEEEENS4_23SM90_TMA_LOAD_MULTICASTENS4_14ComposedLayoutINS4_7SwizzleILi2ELi4ELi3EEENS4_18smem_ptr_flag_bitsILi8EEENST_INS5_IJNSA_ILi8EEESH_EEENS5_IJSH_SC_EEEEEEEvNS4_8identityES11_S1B_vS1C_EENS_8epilogue10collective6detail29Sm90TmaWarpSpecializedAdapterINS1F_15DefaultEpilogueISJ_SK_SK_NS1E_6thread17LinearCombinationISJ_Li1EffLNS1J_9ScaleType4KindE0ELNS_15FloatRoundStyleE2ESJ_EENS1_15EpilogueDefaultEEEEEvvEEEEvNT_6ParamsE:
[----:B------:R-:W0:Y:S02]  /*0000*/  LDC R1, c[0x0][0x28] ;  /* 0x00000a00ff017b82 */ /* 0x000e240000000800 */
[----:B0-----:R-:W-:Y:S01]  /*0010*/  VIADD R1, R1, 0xfffff788 ;  /* 0xfffff78801017836 */ /* 0x001fe20000000000 */
[----:B------:R-:W0:Y:S01]  /*0020*/  S2R R4, SR_TID.X ;  /* 0x0000000000047919 */ /* 0x000e220000002100 */
[----:B------:R-:W-:Y:S01]  /*0030*/  ELECT P0, URZ, PT ;  /* 0x00000000003f782f */ /* 0x000fe20003800000 */
[----:B------:R-:W-:Y:S01]  /*0040*/  BSSY B0, `(.L_x_0) ;  /* 0x0000015000007945 */ /* 0x000fe20003800000 */
[--C-:B0-----:R-:W-:Y:S02]  /*0050*/  SHF.R.U32.HI R0, RZ, 0x5, R4.reuse ;  /* 0x00000005ff007819 */ /* 0x101fe40000011604 */
[----:B------:R-:W-:-:S03]  /*0060*/  SHF.R.U32.HI R2, RZ, 0x7, R4 ;  /* 0x00000007ff027819 */ /* 0x000fc60000011604 */
[----:B------:R-:W0:Y:S04]  /*0070*/  SHFL.IDX PT, R3, R0, RZ, 0x1f ;  /* 0x00001fff00037589 */ /* 0x000e2800000e0000 */
[----:B------:R-:W1:Y:S01]  /*0080*/  SHFL.IDX PT, R2, R2, RZ, 0x1f ;  /* 0x00001fff02027589 */ /* 0x000e6200000e0000 */
[----:B0-----:R-:W-:Y:S02]  /*0090*/  R2UR UR4, R3 ;  /* 0x00000000030472ca */ /* 0x001fe400000e0000 */
[----:B-1----:R-:W-:-:S11]  /*00a0*/  R2UR UR6, R2 ;  /* 0x00000000020672ca */ /* 0x002fd600000e0000 */
[----:B------:R-:W-:Y:S02]  /*00b0*/  USHF.R.S32.HI UR5, URZ, 0x1f, UR4 ;  /* 0x0000001f3f057899 */ /* 0x000fe40008011404 */
[----:B------:R-:W-:Y:S02]  /*00c0*/  ISETP.NE.OR P0, PT, RZ, UR4, !P0 ;  /* 0x00000004ff007c0c */ /* 0x000fe4000c705670 */
[----:B------:R-:W-:-:S04]  /*00d0*/  ULEA.HI UR5, UR5, UR4, URZ, 0x2 ;  /* 0x0000000405057291 */ /* 0x000fc8000f8f103f */
[----:B------:R-:W-:-:S04]  /*00e0*/  ULOP3.LUT UR5, UR5, 0xfffffffc, URZ, 0xc0, !UPT ;  /* 0xfffffffc05057892 */ /* 0x000fc8000f8ec03f */
[----:B------:R-:W-:-:S03]  /*00f0*/  UIADD3 UR8, UR4, -UR5, URZ ;  /* 0x8000000504087290 */ /* 0x000fc6000fffe03f */
[----:B------:R-:W-:Y:S09]  /*0100*/  @P0 BRA `(.L_x_1) ;  /* 0x0000000000200947 */ /* 0x000ff20003800000 */
[----:B------:R-:W-:Y:S02]  /*0110*/  ULDC.64 UR4, c[0x0][0x198] ;  /* 0x0000660000047ab9 */ /* 0x000fe40000000a00 */
[----:B------:R-:W-:Y:S02]  /*0120*/  UIADD3 UR10, UP0, UR4, 0xf0, URZ ;  /* 0x000000f0040a7890 */ /* 0x000fe4000ff1e03f */
[----:B------:R-:W-:Y:S02]  /*0130*/  UIADD3 UR4, UP1, UR4, 0x1f0, URZ ;  /* 0x000001f004047890 */ /* 0x000fe4000ff3e03f */
[----:B------:R-:W-:Y:S02]  /*0140*/  UIADD3.X UR11, URZ, UR5, URZ, UP0, !UPT ;  /* 0x000000053f0b7290 */ /* 0x000fe400087fe43f */
[----:B------:R-:W-:-:S07]  /*0150*/  UIADD3.X UR5, URZ, UR5, URZ, UP1, !UPT ;  /* 0x000000053f057290 */ /* 0x000fce0008ffe43f */
[----:B------:R0:W-:Y:S02]  /*0160*/  UTMACCTL.PF [UR10] ;  /* 0x000000000a0079b9 */ /* 0x0001e40008040000 */
[----:B------:R0:W-:Y:S02]  /*0170*/  UTMACCTL.PF [UR4] ;  /* 0x00000000040079b9 */ /* 0x0001e40008040000 */
[----:B0-----:R-:W-:Y:S01]  /*0180*/  NOP ;  /* 0x0000000000007918 */ /* 0x001fe20000000000 */
.L_x_1:
[----:B------:R-:W-:Y:S05]  /*0190*/  BSYNC B0 ;  /* 0x0000000000007941 */ /* 0x000fea0003800000 */
.L_x_0:
[----:B------:R-:W0:Y:S01]  /*01a0*/  SHFL.IDX PT, R3, R0, RZ, 0x1f ;  /* 0x00001fff00037589 */ /* 0x000e2200000e0000 */
[----:B------:R-:W-:Y:S01]  /*01b0*/  UISETP.NE.AND UP0, UPT, UR8, 0x3, UPT ;  /* 0x000000030800788c */ /* 0x000fe2000bf05270 */
[----:B------:R-:W-:Y:S01]  /*01c0*/  ISETP.NE.AND P1, PT, RZ, UR6, PT ;  /* 0x00000006ff007c0c */ /* 0x000fe2000bf25270 */
[----:B------:R-:W-:Y:S02]  /*01d0*/  UIADD3 UR10, UR6, -0x1, URZ ;  /* 0xffffffff060a7890 */ /* 0x000fe4000fffe03f */
[----:B------:R-:W-:Y:S02]  /*01e0*/  UISETP.EQ.OR UP0, UPT, UR8, URZ, !UP0 ;  /* 0x0000003f0800728c */ /* 0x000fe4000c702670 */
[----:B------:R-:W-:Y:S02]  /*01f0*/  UISETP.GE.U32.AND UP1, UPT, UR10, 0x2, UPT ;  /* 0x000000020a00788c */ /* 0x000fe4000bf26070 */
[----:B------:R-:W-:-:S04]  /*0200*/  UISETP.EQ.AND UP0, UPT, UR6, URZ, UP0 ;  /* 0x0000003f0600728c */ /* 0x000fc80008702270 */
[----:B------:R-:W-:-:S04]  /*0210*/  USEL UR13, URZ, 0x1, !UP0 ;  /* 0x000000013f0d7887 */ /* 0x000fc8000c000000 */
[----:B------:R-:W-:Y:S01]  /*0220*/  USEL UR13, UR13, 0x2, UP1 ;  /* 0x000000020d0d7887 */ /* 0x000fe20008800000 */
[----:B0-----:R-:W-:-:S13]  /*0230*/  ISETP.NE.AND P0, PT, R3, RZ, PT ;  /* 0x000000ff0300720c */ /* 0x001fda0003f05270 */
[----:B------:R-:W-:Y:S05]  /*0240*/  @P0 BRA `(.L_x_2) ;  /* 0x0000000000500947 */ /* 0x000fea0003800000 */
[----:B------:R-:W0:Y:S01]  /*0250*/  S2UR UR9, SR_CgaCtaId ;  /* 0x00000000000979c3 */ /* 0x000e220000008800 */
[----:B------:R-:W-:Y:S01]  /*0260*/  UMOV UR4, 0x400 ;  /* 0x0000040000047882 */ /* 0x000fe20000000000 */
[----:B------:R-:W-:Y:S01]  /*0270*/  UMOV UR5, 0x1 ;  /* 0x0000000100057882 */ /* 0x000fe20000000000 */
[----:B------:R-:W-:Y:S01]  /*0280*/  UMOV UR6, 0x6 ;  /* 0x0000000600067882 */ /* 0x000fe20000000000 */
[----:B------:R-:W-:Y:S01]  /*0290*/  ELECT P0, URZ, PT ;  /* 0x00000000003f782f */ /* 0x000fe20003800000 */
[----:B------:R-:W-:-:S04]  /*02a0*/  UIADD3 UR6, -UR6, 0x100000, URZ ;  /* 0x0010000006067890 */ /* 0x000fc8000fffe13f */
[----:B------:R-:W-:Y:S02]  /*02b0*/  USHF.L.U32 UR7, UR6, 0xb, URZ ;  /* 0x0000000b06077899 */ /* 0x000fe4000800063f */
[----:B------:R-:W-:Y:S02]  /*02c0*/  USHF.L.U32 UR6, UR6, 0x1, URZ ;  /* 0x0000000106067899 */ /* 0x000fe4000800063f */
[----:B0-----:R-:W-:Y:S02]  /*02d0*/  ULEA UR9, UR9, UR4, 0x18 ;  /* 0x0000000409097291 */ /* 0x001fe4000f8ec03f */
[----:B------:R-:W-:-:S04]  /*02e0*/  UIADD3 UR4, -UR5, 0x100000, URZ ;  /* 0x0010000005047890 */ /* 0x000fc8000fffe13f */
[----:B------:R-:W-:Y:S02]  /*02f0*/  USHF.L.U32 UR5, UR4, 0xb, URZ ;  /* 0x0000000b04057899 */ /* 0x000fe4000800063f */
[----:B------:R-:W-:Y:S01]  /*0300*/  USHF.L.U32 UR4, UR4, 0x1, URZ ;  /* 0x0000000104047899 */ /* 0x000fe2000800063f */
[----:B------:R-:W0:Y:S11]  /*0310*/  FENCE.VIEW.ASYNC.S ;  /* 0x00000000000073c6 */ /* 0x000e360000000000 */
[----:B0-----:R0:W1:Y:S01]  /*0320*/  SYNCS.EXCH.64 URZ, [UR9], UR4 ;  /* 0x00000004093f75b2 */ /* 0x0010620008000100 */
[----:B------:R0:W2:Y:S01]  /*0330*/  SYNCS.EXCH.64 URZ, [UR9+0x18], UR6 ;  /* 0x00001806093f75b2 */ /* 0x0000a20008000100 */
[----:B------:R0:W3:Y:S01]  /*0340*/  SYNCS.EXCH.64 URZ, [UR9+0x8], UR4 ;  /* 0x00000804093f75b2 */ /* 0x0000e20008000100 */
[----:B------:R0:W4:Y:S01]  /*0350*/  SYNCS.EXCH.64 URZ, [UR9+0x20], UR6 ;  /* 0x00002006093f75b2 */ /* 0x0001220008000100 */
[----:B------:R0:W0:Y:S01]  /*0360*/  SYNCS.EXCH.64 URZ, [UR9+0x10], UR4 ;  /* 0x00001004093f75b2 */ /* 0x0000220008000100 */
[----:B------:R0:W0:Y:S01]  /*0370*/  SYNCS.EXCH.64 URZ, [UR9+0x28], UR6 ;  /* 0x00002806093f75b2 */ /* 0x0000220008000100 */
[----:B------:R-:W-:Y:S01]  /*0380*/  NOP ;  /* 0x0000000000007918 */ /* 0x000fe20000000000 */
.L_x_2:
[----:B------:R-:W-:Y:S01]  /*0390*/  SHF.R.S32.HI R2, RZ, 0x1f, R4 ;  /* 0x0000001fff027819 */ /* 0x000fe20000011404 */
[----:B------:R-:W5:Y:S01]  /*03a0*/  SHFL.IDX PT, R0, R0, RZ, 0x1f ;  /* 0x00001fff00007589 */ /* 0x000f6200000e0000 */
[----:B0-----:R-:W0:Y:S01]  /*03b0*/  S2UR UR9, SR_CTAID.X ;  /* 0x00000000000979c3 */ /* 0x001e220000002500 */
[----:B------:R-:W-:Y:S02]  /*03c0*/  ELECT P0, URZ, PT ;  /* 0x00000000003f782f */ /* 0x000fe40003800000 */
[----:B------:R-:W-:Y:S01]  /*03d0*/  LEA.HI R2, R2, R4, RZ, 0x7 ;  /* 0x0000000402027211 */ /* 0x000fe200078f38ff */
[----:B------:R-:W-:Y:S01]  /*03e0*/  ULDC UR4, c[0x0][0x150] ;  /* 0x0000540000047ab9 */ /* 0x000fe20000000800 */
[----:B------:R-:W-:Y:S01]  /*03f0*/  SHF.R.S32.HI R6, RZ, 0x1f, R3 ;  /* 0x0000001fff067819 */ /* 0x000fe20000011403 */
[----:B------:R-:W-:Y:S01]  /*0400*/  NOP ;  /* 0x0000000000007918 */ /* 0x000fe20000000000 */
[----:B------:R-:W-:Y:S01]  /*0410*/  LOP3.LUT R2, R2, 0xffffff80, RZ, 0xc0, !PT ;  /* 0xffffff8002027812 */ /* 0x000fe200078ec0ff */
[----:B------:R-:W-:Y:S01]  /*0420*/  NOP ;  /* 0x0000000000007918 */ /* 0x000fe20000000000 */
[----:B------:R-:W-:Y:S01]  /*0430*/  LEA.HI R6, R6, R3, RZ, 0x2 ;  /* 0x0000000306067211 */ /* 0x000fe200078f10ff */
[----:B------:R-:W1:Y:S02]  /*0440*/  LDC R8, c[0x0][0x144] ;  /* 0x00005100ff087b82 */ /* 0x000e640000000800 */
[----:B------:R-:W-:Y:S01]  /*0450*/  IMAD.IADD R4, R4, 0x1, -R2 ;  /* 0x0000000104047824 */ /* 0x000fe200078e0a02 */
[----:B------:R-:W-:Y:S01]  /*0460*/  LOP3.LUT R6, R6, 0x3ffffffc, RZ, 0xc0, !PT ;  /* 0x3ffffffc06067812 */ /* 0x000fe200078ec0ff */
[----:B------:R-:W2:Y:S03]  /*0470*/  S2R R2, SR_CTAID.Y ;  /* 0x0000000000027919 */ /* 0x000ea60000002600 */
[----:B------:R-:W-:Y:S01]  /*0480*/  SHF.R.S32.HI R5, RZ, 0x1f, R4 ;  /* 0x0000001fff057819 */ /* 0x000fe20000011404 */
[----:B------:R-:W-:Y:S01]  /*0490*/  IMAD.IADD R6, R3, 0x1, -R6 ;  /* 0x0000000103067824 */ /* 0x000fe200078e0a06 */
[----:B------:R-:W3:Y:S02]  /*04a0*/  LDC R13, c[0x0][0x148] ;  /* 0x00005200ff0d7b82 */ /* 0x000ee40000000800 */
[----:B------:R-:W-:-:S02]  /*04b0*/  LEA.HI R5, R5, R4, RZ, 0x3 ;  /* 0x0000000405057211 */ /* 0x000fc400078f18ff */
[----:B-----5:R-:W-:Y:S02]  /*04c0*/  ISETP.NE.OR P0, PT, R0, RZ, !P0 ;  /* 0x000000ff0000720c */ /* 0x020fe40004705670 */
[--C-:B------:R-:W-:Y:S02]  /*04d0*/  SHF.R.S32.HI R0, RZ, 0x3, R5.reuse ;  /* 0x00000003ff007819 */ /* 0x100fe40000011405 */
[----:B------:R-:W-:Y:S02]  /*04e0*/  SHF.R.S32.HI R5, RZ, 0x1f, R5 ;  /* 0x0000001fff057819 */ /* 0x000fe40000011405 */
[----:B0-----:R-:W-:Y:S02]  /*04f0*/  I2FP.F32.U32 R7, UR9 ;  /* 0x0000000900077c45 */ /* 0x001fe40008201000 */
[----:B------:R-:W-:-:S03]  /*0500*/  LEA.HI R5, R5, R0, RZ, 0x2 ;  /* 0x0000000005057211 */ /* 0x000fc600078f10ff */
[----:B------:R-:W-:Y:S01]  /*0510*/  FMUL R7, R7, UR4 ;  /* 0x0000000407077c20 */ /* 0x000fe20008400000 */
[----:B------:R-:W-:Y:S01]  /*0520*/  LOP3.LUT R5, R5, 0xfffffffc, RZ, 0xc0, !PT ;  /* 0xfffffffc05057812 */ /* 0x000fe200078ec0ff */
[----:B------:R-:W-:Y:S01]  /*0530*/  VOTEU.ALL UP0, P0 ;  /* 0x00000000003f7886 */ /* 0x000fe20000000000 */
[----:B------:R-:W-:Y:S01]  /*0540*/  ULDC UR4, c[0x0][0x154] ;  /* 0x0000550000047ab9 */ /* 0x000fe20000000800 */
[----:B------:R-:W-:Y:S02]  /*0550*/  VOTEU.ALL UP1, P0 ;  /* 0x00000000003f7886 */ /* 0x000fe40000020000 */
[----:B------:R-:W0:Y:S01]  /*0560*/  F2I.U32.TRUNC.NTZ R7, R7 ;  /* 0x0000000700077305 */ /* 0x000e22000020f000 */
[----:B------:R-:W-:Y:S01]  /*0570*/  IMAD.IADD R5, R0, 0x1, -R5 ;  /* 0x0000000100057824 */ /* 0x000fe200078e0a05 */
[----:B------:R-:W5:Y:S01]  /*0580*/  @!UP0 S2UR UR7, SR_CgaCtaId ;  /* 0x00000000000789c3 */ /* 0x000f620000008800 */
[----:B------:R-:W-:Y:S02]  /*0590*/  @!UP0 UMOV UR6, 0x400 ;  /* 0x0000040000068882 */ /* 0x000fe40000000000 */
[----:B------:R-:W-:Y:S01]  /*05a0*/  IMAD R5, R6, 0x4, R5 ;  /* 0x0000000406057824 */ /* 0x000fe200078e0205 */
[----:B--2---:R-:W-:-:S04]  /*05b0*/  I2FP.F32.U32 R6, R2 ;  /* 0x0000000200067245 */ /* 0x004fc80000201000 */
[----:B------:R-:W-:Y:S01]  /*05c0*/  LEA.HI R0, R5, R5, RZ, 0x1 ;  /* 0x0000000505007211 */ /* 0x000fe200078f08ff */
[----:B------:R-:W-:Y:S01]  /*05d0*/  FMUL R6, R6, UR4 ;  /* 0x0000000406067c20 */ /* 0x000fe20008400000 */
[----:B------:R-:W-:Y:S02]  /*05e0*/  UMOV UR4, 0x20 ;  /* 0x0000002000047882 */ /* 0x000fe40000000000 */
[----:B------:R-:W-:Y:S01]  /*05f0*/  LOP3.LUT R0, R0, 0xfffffffe, RZ, 0xc0, !PT ;  /* 0xfffffffe00007812 */ /* 0x000fe200078ec0ff */
[----:B0-----:R-:W-:Y:S01]  /*0600*/  IMAD.MOV R11, RZ, RZ, -R7 ;  /* 0x000000ffff0b7224 */ /* 0x001fe200078e0a07 */
[----:B------:R-:W-:-:S04]  /*0610*/  @!UP0 UIADD3 UR4, -UR4, 0x100000, URZ ;  /* 0x0010000004048890 */ /* 0x000fc8000fffe13f */
[----:B------:R-:W-:Y:S02]  /*0620*/  @!UP0 USHF.L.U32 UR5, UR4, 0xb, URZ ;  /* 0x0000000b04058899 */ /* 0x000fe4000800063f */
[----:B------:R-:W-:Y:S01]  /*0630*/  @!UP0 USHF.L.U32 UR4, UR4, 0x1, URZ ;  /* 0x0000000104048899 */ /* 0x000fe2000800063f */
[----:B------:R-:W0:Y:S01]  /*0640*/  F2I.U32.TRUNC.NTZ R6, R6 ;  /* 0x0000000600067305 */ /* 0x000e22000020f000 */
[----:B------:R-:W2:Y:S01]  /*0650*/  LDC R7, c[0x0][0x140] ;  /* 0x00005000ff077b82 */ /* 0x000ea20000000800 */
[----:B-1----:R-:W-:Y:S02]  /*0660*/  IMAD R11, R8, R11, UR9 ;  /* 0x00000009080b7e24 */ /* 0x002fe4000f8e020b */
[----:B------:R-:W-:-:S05]  /*0670*/  IMAD.IADD R0, R5, 0x1, -R0 ;  /* 0x0000000105007824 */ /* 0x000fca00078e0a00 */
[----:B------:R-:W-:Y:S01]  /*0680*/  ISETP.NE.AND P2, PT, R0, R11, PT ;  /* 0x0000000b0000720c */ /* 0x000fe20003f45270 */
[C---:B------:R-:W-:Y:S01]  /*0690*/  IMAD.SHL.U32 R0, R5.reuse, 0x4, RZ ;  /* 0x0000000405007824 */ /* 0x040fe200078e00ff */
[----:B-----5:R-:W-:Y:S01]  /*06a0*/  @!UP0 ULEA UR6, UR7, UR6, 0x18 ;  /* 0x0000000607068291 */ /* 0x020fe2000f8ec03f */
[----:B------:R-:W-:Y:S01]  /*06b0*/  VOTEU.ALL UP0, P0 ;  /* 0x00000000003f7886 */ /* 0x000fe20000000000 */
[----:B------:R-:W-:Y:S01]  /*06c0*/  LOP3.LUT P0, RZ, R4, 0x7, RZ, 0xc0, !PT ;  /* 0x0000000704ff7812 */ /* 0x000fe2000780c0ff */
[----:B0-----:R-:W-:Y:S01]  /*06d0*/  IMAD.MOV R12, RZ, RZ, -R6 ;  /* 0x000000ffff0c7224 */ /* 0x001fe200078e0a06 */
[----:B------:R-:W-:-:S03]  /*06e0*/  LOP3.LUT R9, R5, 0xc, R0, 0x78, !PT ;  /* 0x0000000c05097812 */ /* 0x000fc600078e7800 */
[----:B---3--:R-:W-:Y:S01]  /*06f0*/  IMAD R5, R13, R12, R2 ;  /* 0x0000000c0d057224 */ /* 0x008fe200078e0202 */
[C---:B------:R-:W-:Y:S01]  /*0700*/  ISETP.LT.U32.AND P0, PT, R9.reuse, 0x4, !P0 ;  /* 0x000000040900780c */ /* 0x040fe20004701070 */
[----:B------:R0:W-:Y:S02]  /*0710*/  STL [R1+0x458], R9 ;  /* 0x0004580901007387 */ /* 0x0001e40000100800 */
[----:B------:R-:W-:Y:S02]  /*0720*/  @P2 LEA.HI R0, R9, R9, RZ, 0x1 ;  /* 0x0000000909002211 */ /* 0x000fe400078f08ff */
[----:B------:R-:W1:Y:S02]  /*0730*/  FENCE.VIEW.ASYNC.S ;  /* 0x00000000000073c6 */ /* 0x000e640000000000 */
[----:B-1----:R0:W1:Y:S01]  /*0740*/  @!UP0 SYNCS.EXCH.64 URZ, [UR6+0x40], UR4 ;  /* 0x00004004063f85b2 */ /* 0x0020620008000100 */
[----:B--2---:R-:W-:Y:S02]  /*0750*/  ISETP.EQ.U32.AND P5, PT, R7, 0x1, PT ;  /* 0x000000010700780c */ /* 0x004fe40003fa2070 */
[----:B------:R-:W-:-:S04]  /*0760*/  @P2 SHF.R.S32.HI R0, RZ, 0x1, R0 ;  /* 0x00000001ff002819 */ /* 0x000fc80000011400 */
[----:B------:R-:W-:Y:S01]  /*0770*/  @P2 ISETP.NE.AND P3, PT, R0, R5, PT ;  /* 0x000000050000220c */ /* 0x000fe20003f65270 */
[----:B------:R-:W-:Y:S01]  /*0780*/  IMAD.MOV.U32 R0, RZ, RZ, 0x1 ;  /* 0x00000001ff007424 */ /* 0x000fe200078e00ff */
[----:B------:R-:W-:Y:S02]  /*0790*/  SEL R5, RZ, 0x1, !P0 ;  /* 0x00000001ff057807 */ /* 0x000fe40004000000 */
[----:B------:R-:W-:-:S04]  /*07a0*/  @P2 SEL R0, RZ, 0x1, P3 ;  /* 0x00000001ff002807 */ /* 0x000fc80001800000 */
[----:B------:R-:W-:Y:S01]  /*07b0*/  LOP3.LUT R0, R0, R5, RZ, 0xc0, !PT ;  /* 0x0000000500007212 */ /* 0x000fe200078ec0ff */
[----:B------:R0:W2:Y:S01]  /*07c0*/  @!UP1 SYNCS.EXCH.64 URZ, [UR6+0x48], UR4 ;  /* 0x00004804063f95b2 */ /* 0x0000a20008000100 */
[----:B------:R-:W-:-:S03]  /*07d0*/  NOP ;  /* 0x0000000000007918 */ /* 0x000fc60000000000 */
[----:B------:R0:W-:Y:S01]  /*07e0*/  STL [R1+0x454], R0 ;  /* 0x0004540001007387 */ /* 0x0001e20000100800 */
[----:B-1----:R-:W-:Y:S05]  /*07f0*/  @!P5 BRA `(.L_x_3) ;  /* 0x000000000008d947 */ /* 0x002fea0003800000 */
[----:B--2-4-:R-:W-:Y:S01]  /*0800*/  UCGABAR_ARV ;  /* 0x00000000000079c7 */ /* 0x014fe20008000000 */
[----:B------:R-:W-:Y:S05]  /*0810*/  BRA `(.L_x_4) ;  /* 0x0000000000047947 */ /* 0x000fea0003800000 */
.L_x_3:
[----:B--2-4-:R-:W-:Y:S01]  /*0820*/  NOP ;  /* 0x0000000000007918 */ /* 0x014fe20000000000 */
.L_x_4:
[----:B0-----:R-:W0:Y:S01]  /*0830*/  LDC R0, c[0x0][0x65c] ;  /* 0x00019700ff007b82 */ /* 0x001e220000000800 */
[----:B------:R-:W-:Y:S02]  /*0840*/  IMAD.U32 R4, RZ, RZ, UR9 ;  /* 0x00000009ff047e24 */ /* 0x000fe4000f8e00ff */
[----:B------:R-:W-:Y:S01]  /*0850*/  IMAD.MOV.U32 R5, RZ, RZ, RZ ;  /* 0x000000ffff057224 */ /* 0x000fe200078e00ff */
[----:B0-----:R-:W-:-:S13]  /*0860*/  ISETP.NE.AND P4, PT, R0, 0x1, PT ;  /* 0x000000010000780c */ /* 0x001fda0003f85270 */
[----:B------:R-:W0:Y:S01]  /*0870*/  @P4 LDC R7, c[0x0][0x10] ;  /* 0x00000400ff074b82 */ /* 0x000e220000000800 */
[----:B------:R-:W-:Y:S02]  /*0880*/  @P4 IMAD.MOV.U32 R3, RZ, RZ, RZ ;  /* 0x000000ffff034224 */ /* 0x000fe400078e00ff */
[----:B------:R-:W-:-:S05]  /*0890*/  @P4 IMAD.MOV.U32 R15, RZ, RZ, RZ ;  /* 0x000000ffff0f4224 */ /* 0x000fca00078e00ff */
[----:B------:R-:W1:Y:S01]  /*08a0*/  @!P4 LDC R9, c[0x0][0xc] ;  /* 0x00000300ff09cb82 */ /* 0x000e620000000800 */
[----:B0-----:R-:W-:-:S04]  /*08b0*/  @P4 IMAD.WIDE.U32 R6, R7, UR9, R2 ;  /* 0x0000000907064c25 */ /* 0x001fc8000f8e0002 */
[----:B------:R-:W-:Y:S02]  /*08c0*/  @P4 IMAD.MOV.U32 R8, RZ, RZ, R6 ;  /* 0x000000ffff084224 */ /* 0x000fe400078e0006 */
[----:B------:R-:W-:Y:S02]  /*08d0*/  @P4 IMAD.IADD R16, R7, 0x1, R15 ;  /* 0x0000000107104824 */ /* 0x000fe400078e020f */
[----:B-1----:R-:W-:-:S04]  /*08e0*/  @!P4 IMAD.WIDE.U32 R4, R2, R9, R4 ;  /* 0x000000090204c225 */ /* 0x002fc800078e0004 */
[----:B------:R-:W-:Y:S02]  /*08f0*/  @!P4 IMAD.MOV.U32 R8, RZ, RZ, R4 ;  /* 0x000000ffff08c224 */ /* 0x000fe400078e0004 */
[----:B------:R-:W-:-:S03]  /*0900*/  @!P4 IMAD.MOV.U32 R16, RZ, RZ, R5 ;  /* 0x000000ffff10c224 */ /* 0x000fc600078e0005 */
[----:B------:R0:W-:Y:S04]  /*0910*/  STL [R1+0x460], R8 ;  /* 0x0004600801007387 */ /* 0x0001e80000100800 */
[----:B------:R0:W-:Y:S01]  /*0920*/  STL [R1+0x45c], R16 ;  /* 0x00045c1001007387 */ /* 0x0001e20000100800 */
[----:B------:R-:W-:Y:S05]  /*0930*/  @!P5 BRA `(.L_x_5) ;  /* 0x00000000000cd947 */ /* 0x000fea0003800000 */
[----:B------:R-:W-:Y:S01]  /*0940*/  UCGABAR_WAIT ;  /* 0x0000000000007dc7 */ /* 0x000fe20008000000 */
[----:B------:R-:W-:Y:S01]  /*0950*/  CCTL.IVALL ;  /* 0x00000000ff00798f */ /* 0x000fe20002000000 */
[----:B------:R-:W-:Y:S05]  /*0960*/  BRA `(.L_x_6) ;  /* 0x0000000000047947 */ /* 0x000fea0003800000 */
.L_x_5:
[----:B------:R-:W-:Y:S06]  /*0970*/  BAR.SYNC.DEFER_BLOCKING 0x0 ;  /* 0x0000000000007b1d */ /* 0x000fec0000010000 */
.L_x_6:
[----:B------:R-:W-:Y:S05]  /*0980*/  @!P1 BRA `(.L_x_7) ;  /* 0x0000023000f49947 */ /* 0x000fea0003800000 */
[----:B------:R-:W-:-:S06]  /*0990*/  UISETP.GT.U32.AND UP0, UPT, UR10, 0x1, UPT ;  /* 0x000000010a00788c */ /* 0x000fcc000bf04070 */
[----:B------:R-:W-:-:S13]  /*09a0*/  PLOP3.LUT P0, PT, PT, PT, UP0, 0x80, 0x0 ;  /* 0x000000000000781c */ /* 0x000fda0003f0f008 */
[----:B------:R-:W-:Y:S05]  /*09b0*/  @P0 EXIT ;  /* 0x000000000000094d */ /* 0x000fea0003800000 */
[----:B------:R-:W-:Y:S01]  /*09c0*/  IMAD.MOV.U32 R5, RZ, RZ, -0x1 ;  /* 0xffffffffff057424 */ /* 0x000fe200078e00ff */
[----:B------:R-:W-:Y:S01]  /*09d0*/  ULDC.64 UR4, c[0x0][0x650] ;  /* 0x0001940000047ab9 */ /* 0x000fe20000000a00 */
[----:B------:R-:W-:Y:S01]  /*09e0*/  IMAD.MOV.U32 R4, RZ, RZ, -0x1 ;  /* 0xffffffffff047424 */ /* 0x000fe200078e00ff */
[----:B------:R-:W-:Y:S01]  /*09f0*/  ISETP.GE.U32.AND P0, PT, R8, UR4, PT ;  /* 0x0000000408007c0c */ /* 0x000fe2000bf06070 */
[----:B------:R-:W-:Y:S01]  /*0a00*/  UMOV UR10, 0xffffffff ;  /* 0xffffffff000a7882 */ /* 0x000fe20000000000 */
[----:B------:R1:W-:Y:S01]  /*0a10*/  STL [R1+0x468], R5 ;  /* 0x0004680501007387 */ /* 0x0003e20000100800 */
[----:B------:R-:W-:Y:S02]  /*0a20*/  PRMT R0, RZ, 0x7610, R0 ;  /* 0x00007610ff007816 */ /* 0x000fe40000000000 */
[----:B------:R-:W-:Y:S01]  /*0a30*/  ISETP.GE.U32.AND.EX P0, PT, R16, UR5, PT, P0 ;  /* 0x0000000510007c0c */ /* 0x000fe2000bf06100 */
[----:B------:R1:W-:-:S12]  /*0a40*/  STL [R1+0x464], R4 ;  /* 0x0004640401007387 */ /* 0x0003d80000100800 */
[----:B-1----:R-:W-:Y:S05]  /*0a50*/  @P0 BRA `(.L_x_8) ;  /* 0x00000004003c0947 */ /* 0x002fea0003800000 */
[----:B------:R-:W-:Y:S01]  /*0a60*/  ULDC.64 UR14, c[0x0][0x628] ;  /* 0x00018a00000e7ab9 */ /* 0x000fe20000000a00 */
[----:B------:R-:W1:Y:S01]  /*0a70*/  LDC.64 R6, c[0x0][0x620] ;  /* 0x00018800ff067b82 */ /* 0x000e620000000a00 */
[----:B------:R-:W-:Y:S01]  /*0a80*/  ISETP.NE.U32.AND P0, PT, RZ, UR14, PT ;  /* 0x0000000eff007c0c */ /* 0x000fe2000bf05070 */
[----:B------:R-:W-:Y:S01]  /*0a90*/  ULDC UR11, c[0x0][0x630] ;  /* 0x00018c00000b7ab9 */ /* 0x000fe20000000800 */
[----:B------:R-:W-:Y:S02]  /*0aa0*/  R2UR UR4, R8 ;  /* 0x00000000080472ca */ /* 0x000fe400000e0000 */
[----:B------:R-:W-:Y:S02]  /*0ab0*/  ISETP.NE.AND.EX P0, PT, RZ, UR15, PT, P0 ;  /* 0x0000000fff007c0c */ /* 0x000fe4000bf05300 */
[----:B------:R-:W-:-:S11]  /*0ac0*/  R2UR UR5, R16 ;  /* 0x00000000100572ca */ /* 0x000fd600000e0000 */
[----:B------:R-:W-:Y:S05]  /*0ad0*/  @!P0 BRA `(.L_x_9) ;  /* 0x0000000000308947 */ /* 0x000fea0003800000 */
[----:B------:R-:W-:Y:S01]  /*0ae0*/  R2UR UR4, R8 ;  /* 0x00000000080472ca */ /* 0x000fe200000e0000 */
[----:B------:R-:W-:Y:S01]  /*0af0*/  ULDC UR8, c[0x0][0x634] ;  /* 0x00018d0000087ab9 */ /* 0x000fe20000000800 */
[----:B------:R-:W-:-:S11]  /*0b00*/  R2UR UR10, R16 ;  /* 0x00000000100a72ca */ /* 0x000fd600000e0000 */
[----:B------:R-:W-:-:S04]  /*0b10*/  UIADD3 UR8, UP0, UR4, UR8, URZ ;  /* 0x0000000804087290 */ /* 0x000fc8000ff1e03f */
[----:B------:R-:W-:-:S04]  /*0b20*/  UIADD3.X UR10, URZ, UR10, URZ, UP0, !UPT ;  /* 0x0000000a3f0a7290 */ /* 0x000fc800087fe43f */
[----:B------:R-:W-:-:S04]  /*0b30*/  UIMAD.WIDE.U32 UR4, UR10, UR14, URZ ;  /* 0x0000000e0a0472a5 */ /* 0x000fc8000f8e003f */
[----:B------:R-:W-:Y:S02]  /*0b40*/  UIMAD.WIDE.U32 UR6, UP0, UR8, UR15, UR4 ;  /* 0x0000000f080672a5 */ /* 0x000fe4000f800004 */
[----:B------:R-:W-:Y:S02]  /*0b50*/  UIMAD.WIDE.U32 UR4, UR8, UR14, URZ ;  /* 0x0000000e080472a5 */ /* 0x000fe4000f8e003f */
[----:B------:R-:W-:Y:S02]  /*0b60*/  UIADD3.X UR9, URZ, URZ, URZ, UP0, !UPT ;  /* 0x0000003f3f097290 */ /* 0x000fe400087fe43f */
[----:B------:R-:W-:Y:S01]  /*0b70*/  UIADD3 URZ, UP0, UR5, UR6, URZ ;  /* 0x00000006053f7290 */ /* 0x000fe2000ff1e03f */
[----:B------:R-:W-:-:S03]  /*0b80*/  UMOV UR8, UR7 ;  /* 0x0000000700087c82 */ /* 0x000fc60008000000 */
[----:B------:R-:W-:-:S12]  /*0b90*/  UIMAD.WIDE.U32.X UR4, UR10, UR15, UR8, UP0 ;  /* 0x0000000f0a0472a5 */ /* 0x000fd800080e0408 */
.L_x_9:
[----:B------:R-:W-:Y:S01]  /*0ba0*/  USHF.R.U64 UR10, UR4, UR11, UR5 ;  /* 0x0000000b040a7299 */ /* 0x000fe20008001205 */
[----:B------:R-:W2:Y:S01]  /*0bb0*/  LDC.64 R20, c[0x0][0x640] ;  /* 0x00019000ff147b82 */ /* 0x000ea20000000a00 */
[----:B------:R-:W-:Y:S01]  /*0bc0*/  USHF.R.U32.HI UR4, URZ, UR11, UR5 ;  /* 0x0000000b3f047299 */ /* 0x000fe20008011605 */
[----:B------:R-:W-:Y:S02]  /*0bd0*/  IMAD.MOV.U32 R4, RZ, RZ, R8 ;  /* 0x000000ffff047224 */ /* 0x000fe400078e0008 */
[----:B------:R-:W-:Y:S01]  /*0be0*/  IMAD R12, R13, R12, R2 ;  /* 0x0000000c0d0c7224 */ /* 0x000fe200078e0202 */
[----:B------:R-:W-:Y:S01]  /*0bf0*/  IADD3 R3, P0, RZ, -UR10, RZ ;  /* 0x8000000aff037c10 */ /* 0x000fe2000ff1e0ff */
[----:B------:R-:W-:Y:S02]  /*0c00*/  IMAD.MOV.U32 R13, RZ, RZ, 0x1 ;  /* 0x00000001ff0d7424 */ /* 0x000fe400078e00ff */
[----:B------:R-:W3:Y:S02]  /*0c10*/  LDC R10, c[0x0][0x618] ;  /* 0x00018600ff0a7b82 */ /* 0x000ee40000000800 */
[----:B------:R-:W-:-:S04]  /*0c20*/  IMAD.X R5, RZ, RZ, ~UR4, P0 ;  /* 0x80000004ff057e24 */ /* 0x000fc800080e06ff */
[-C--:B-1----:R-:W-:Y:S02]  /*0c30*/  IMAD R0, R5, R6.reuse, RZ ;  /* 0x0000000605007224 */ /* 0x082fe400078e02ff */
[----:B------:R-:W1:Y:S01]  /*0c40*/  LDC R14, c[0x0][0x608] ;  /* 0x00018200ff0e7b82 */ /* 0x000e620000000800 */
[----:B------:R-:W-:Y:S02]  /*0c50*/  IMAD.MOV.U32 R5, RZ, RZ, R16 ;  /* 0x000000ffff057224 */ /* 0x000fe400078e0010 */
[----:B------:R-:W-:-:S05]  /*0c60*/  IMAD.WIDE.U32 R4, R3, R6, R4 ;  /* 0x0000000603047225 */ /* 0x000fca00078e0004 */
[----:B------:R-:W4:Y:S01]  /*0c70*/  LDC R18, c[0x0][0x658] ;  /* 0x00019600ff127b82 */ /* 0x000f220000000800 */
[----:B------:R-:W-:Y:S01]  /*0c80*/  IMAD R3, R3, R7, R0 ;  /* 0x0000000703037224 */ /* 0x000fe200078e0200 */
[----:B--2---:R-:W-:-:S03]  /*0c90*/  ISETP.NE.U32.AND P0, PT, R20, RZ, PT ;  /* 0x000000ff1400720c */ /* 0x004fc60003f05070 */
[----:B------:R-:W-:Y:S01]  /*0ca0*/  IMAD.IADD R3, R5, 0x1, R3 ;  /* 0x0000000105037824 */ /* 0x000fe200078e0203 */
[----:B------:R-:W-:Y:S01]  /*0cb0*/  ISETP.NE.AND.EX P0, PT, R21, RZ, PT, P0 ;  /* 0x000000ff1500720c */ /* 0x000fe20003f05300 */
[----:B------:R-:W-:Y:S01]  /*0cc0*/  IMAD.MOV.U32 R5, RZ, RZ, -0x1 ;  /* 0xffffffffff057424 */ /* 0x000fe200078e00ff */
[----:B0-----:R-:W0:Y:S02]  /*0cd0*/  LDC R16, c[0x0][0x600] ;  /* 0x00018000ff107b82 */ /* 0x001e240000000800 */
[-CC-:B---3--:R-:W-:Y:S02]  /*0ce0*/  SHF.R.U64 R8, R4, R10.reuse, R3.reuse ;  /* 0x0000000a04087219 */ /* 0x188fe40000001203 */
[----:B------:R-:W-:-:S04]  /*0cf0*/  SHF.R.U32.HI R3, RZ, R10, R3 ;  /* 0x0000000aff037219 */ /* 0x000fc80000011603 */
[----:B------:R-:W2:Y:S01]  /*0d00*/  LDC R15, c[0x0][0x648] ;  /* 0x00019200ff0f7b82 */ /* 0x000ea20000000800 */
[-CC-:B-1----:R-:W-:Y:S02]  /*0d10*/  SHF.R.U64 R23, R8, R14.reuse, R3.reuse ;  /* 0x0000000e08177219 */ /* 0x182fe40000001203 */
[----:B------:R-:W-:-:S05]  /*0d20*/  SHF.R.U32.HI R3, RZ, R14, R3 ;  /* 0x0000000eff037219 */ /* 0x000fca0000011603 */
[----:B------:R-:W1:Y:S01]  /*0d30*/  LDC R17, c[0x0][0x638] ;  /* 0x00018e00ff117b82 */ /* 0x000e620000000800 */
[-CC-:B----4-:R-:W-:Y:S02]  /*0d40*/  SHF.R.U64 R10, R23, R18.reuse, R3.reuse ;  /* 0x00000012170a7219 */ /* 0x190fe40000001203 */
[-C--:B------:R-:W-:Y:S02]  /*0d50*/  SHF.L.U32 R0, R5, R18.reuse, RZ ;  /* 0x0000001205007219 */ /* 0x080fe400000006ff */
[----:B------:R-:W-:Y:S01]  /*0d60*/  SHF.R.U32.HI R3, RZ, R18, R3 ;  /* 0x00000012ff037219 */ /* 0x000fe20000011603 */
[----:B------:R-:W-:Y:S01]  /*0d70*/  IMAD.MOV.U32 R2, RZ, RZ, R10 ;  /* 0x000000ffff027224 */ /* 0x000fe200078e000a */
[----:B------:R-:W-:Y:S01]  /*0d80*/  LOP3.LUT R0, RZ, R0, RZ, 0x33, !PT ;  /* 0x00000000ff007212 */ /* 0x000fe200078e33ff */
[----:B------:R-:W3:Y:S01]  /*0d90*/  LDC R19, c[0x0][0x610] ;  /* 0x00018400ff137b82 */ /* 0x000ee20000000800 */
[----:B------:R-:W-:Y:S05]  /*0da0*/  @!P0 BRA `(.L_x_10) ;  /* 0x0000000000288947 */ /* 0x000fea0003800000 */
[----:B------:R-:W4:Y:S02]  /*0db0*/  LDC R7, c[0x0][0x64c] ;  /* 0x00019300ff077b82 */ /* 0x000f240000000800 */
[----:B----4-:R-:W-:-:S05]  /*0dc0*/  IADD3 R7, P0, R10, R7, RZ ;  /* 0x000000070a077210 */ /* 0x010fca0007f1e0ff */
[----:B------:R-:W-:-:S04]  /*0dd0*/  IMAD.X R9, RZ, RZ, R3, P0 ;  /* 0x000000ffff097224 */ /* 0x000fc800000e0603 */
[----:B------:R-:W-:-:S04]  /*0de0*/  IMAD.WIDE.U32 R2, R9, R20, RZ ;  /* 0x0000001409027225 */ /* 0x000fc800078e00ff */
[----:B------:R-:W-:-:S04]  /*0df0*/  IMAD.WIDE.U32 R4, P0, R7, R21, R2 ;  /* 0x0000001507047225 */ /* 0x000fc80007800002 */
[----:B------:R-:W-:-:S04]  /*0e00*/  IMAD.WIDE.U32 R2, R7, R20, RZ ;  /* 0x0000001407027225 */ /* 0x000fc800078e00ff */
[----:B------:R-:W-:Y:S01]  /*0e10*/  IMAD.X R7, RZ, RZ, RZ, P0 ;  /* 0x000000ffff077224 */ /* 0x000fe200000e06ff */
[----:B------:R-:W-:Y:S01]  /*0e20*/  IADD3 RZ, P0, R3, R4, RZ ;  /* 0x0000000403ff7210 */ /* 0x000fe20007f1e0ff */
[----:B------:R-:W-:-:S04]  /*0e30*/  IMAD.MOV.U32 R6, RZ, RZ, R5 ;  /* 0x000000ffff067224 */ /* 0x000fc800078e0005 */
[----:B------:R-:W-:-:S08]  /*0e40*/  IMAD.WIDE.U32.X R2, R9, R21, R6, P0 ;  /* 0x0000001509027225 */ /* 0x000fd000000e0406 */
.L_x_10:
[----:B--2---:R-:W-:Y:S01]  /*0e50*/  SHF.R.U64 R4, R2, R15, R3 ;  /* 0x0000000f02047219 */ /* 0x004fe20000001203 */
[----:B0-----:R-:W-:Y:S01]  /*0e60*/  VIADD R5, R16, 0xffffffff ;  /* 0xffffffff10057836 */ /* 0x001fe20000000000 */
[----:B------:R-:W-:Y:S02]  /*0e70*/  SHF.L.U32 R2, R13, R18, RZ ;  /* 0x000000120d027219 */ /* 0x000fe400000006ff */
[----:B------:R-:W-:Y:S01]  /*0e80*/  LOP3.LUT R3, R23, R0, RZ, 0xc0, !PT ;  /* 0x0000000017037212 */ /* 0x000fe200078ec0ff */
[----:B------:R-:W-:Y:S01]  /*0e90*/  IMAD.MOV R6, RZ, RZ, -R4 ;  /* 0x000000ffff067224 */ /* 0x000fe200078e0a04 */
[----:B------:R-:W-:Y:S02]  /*0ea0*/  SEL R0, R11, R12, !P4 ;  /* 0x0000000c0b007207 */ /* 0x000fe40006000000 */
[----:B------:R-:W-:Y:S01]  /*0eb0*/  LOP3.LUT R5, R8, R5, RZ, 0xc0, !PT ;  /* 0x0000000508057212 */ /* 0x000fe200078ec0ff */
[----:B------:R-:W-:Y:S02]  /*0ec0*/  IMAD R7, R2, R4, R3 ;  /* 0x0000000402077224 */ /* 0x000fe400078e0203 */
[----:B-1----:R-:W-:-:S02]  /*0ed0*/  IMAD R3, R6, R17, R10 ;  /* 0x0000001106037224 */ /* 0x002fc400078e020a */
[----:B---3--:R-:W-:Y:S02]  /*0ee0*/  IMAD R2, R7, R19, R0 ;  /* 0x0000001307027224 */ /* 0x008fe400078e0200 */
[----:B------:R-:W-:Y:S02]  /*0ef0*/  IMAD R3, R3, R16, R5 ;  /* 0x0000001003037224 */ /* 0x000fe400078e0205 */
[----:B------:R-:W-:-:S03]  /*0f00*/  IMAD.MOV.U32 R0, RZ, RZ, 0x1 ;  /* 0x00000001ff007424 */ /* 0x000fc600078e00ff */
[----:B------:R-:W-:Y:S02]  /*0f10*/  SEL R4, R3, R2, !P4 ;  /* 0x0000000203047207 */ /* 0x000fe40006000000 */
[----:B------:R-:W-:-:S03]  /*0f20*/  SEL R2, R2, R3, !P4 ;  /* 0x0000000302027207 */ /* 0x000fc60006000000 */
[----:B------:R1:W-:Y:S04]  /*0f30*/  STL [R1+0x464], R4 ;  /* 0x0004640401007387 */ /* 0x0003e80000100800 */
[----:B------:R1:W-:Y:S02]  /*0f40*/  STL [R1+0x468], R2 ;  /* 0x0004680201007387 */ /* 0x0003e40000100800 */
.L_x_8:
[----:B------:R-:W-:-:S08]  /*0f50*/  NOP ;  /* 0x0000000000007918 */ /* 0x000fd00000000000 */
[----:B------:R-:W2:Y:S02]  /*0f60*/  USETMAXREG.TRY_ALLOC.CTAPOOL UP0, 0xf0 ;  /* 0x000000f0000079c8 */ /* 0x000ea40008000600 */
[----:B--2---:R-:W-:-:S13]  /*0f70*/  PLOP3.LUT P0, PT, PT, PT, UP0, 0x80, 0x0 ;  /* 0x000000000000781c */ /* 0x004fda0003f0f008 */
[----:B------:R-:W-:Y:S05]  /*0f80*/  @!P0 BRA `(.L_x_8) ;  /* 0xfffffffc00f08947 */ /* 0x000fea000383ffff */
[----:B------:R-:W-:Y:S01]  /*0f90*/  ULDC.64 UR4, c[0x0][0x598] ;  /* 0x0001660000047ab9 */ /* 0x000fe20000000a00 */
[----:B------:R-:W-:Y:S01]  /*0fa0*/  ULDC.64 UR14, c[0x0][0x208] ;  /* 0x00008200000e7ab9 */ /* 0x000fe20000000a00 */
[----:B------:R-:W-:-:S04]  /*0fb0*/  ISETP.NE.U32.AND P0, PT, RZ, UR4, PT ;  /* 0x00000004ff007c0c */ /* 0x000fc8000bf05070 */
[----:B------:R-:W-:-:S13]  /*0fc0*/  ISETP.NE.AND.EX P0, PT, RZ, UR5, PT, P0 ;  /* 0x00000005ff007c0c */ /* 0x000fda000bf05300 */
[----:B------:R-:W-:Y:S05]  /*0fd0*/  @!P0 BRA `(.L_x_11) ;  /* 0x0000000000208947 */ /* 0x000fea0003800000 */
[----:B-1----:R-:W1:Y:S02]  /*0fe0*/  LDC.64 R2, c[0x0][0x598] ;  /* 0x00016600ff027b82 */ /* 0x002e640000000a00 */
[----:B-1----:R-:W2:Y:S02]  /*0ff0*/  LDG.E.64 R2, desc[UR14][R2.64] ;  /* 0x0000000e02027981 */ /* 0x002ea4000c1e1b00 */
[----:B--2---:R-:W-:-:S04]  /*1000*/  ISETP.NE.U32.AND P0, PT, R2, RZ, PT ;  /* 0x000000ff0200720c */ /* 0x004fc80003f05070 */
[----:B------:R-:W-:-:S13]  /*1010*/  ISETP.NE.AND.EX P0, PT, R3, RZ, PT, P0 ;  /* 0x000000ff0300720c */ /* 0x000fda0003f05300 */
[----:B------:R-:W-:Y:S05]  /*1020*/  @!P0 BRA `(.L_x_11) ;  /* 0x00000000000c8947 */ /* 0x000fea0003800000 */
[----:B------:R-:W2:Y:S02]  /*1030*/  LD.E R2, desc[UR14][R2.64] ;  /* 0x0000000e02027980 */ /* 0x000ea4000c101900 */
[----:B--2---:R-:W-:Y:S01]  /*1040*/  R2UR UR20, R2 ;  /* 0x00000000021472ca */ /* 0x004fe200000e0000 */
[----:B------:R-:W-:-:S14]  /*1050*/  BRA `(.L_x_12) ;  /* 0x0000000000247947 */ /* 0x000fdc0003800000 */
.L_x_11:
[----:B------:R-:W-:Y:S02]  /*1060*/  ULDC.64 UR4, c[0x0][0x588] ;  /* 0x0001620000047ab9 */ /* 0x000fe40000000a00 */
[----:B------:R-:W-:-:S04]  /*1070*/  ISETP.NE.U32.AND P0, PT, RZ, UR4, PT ;  /* 0x00000004ff007c0c */ /* 0x000fc8000bf05070 */
[----:B------:R-:W-:-:S13]  /*1080*/  ISETP.NE.AND.EX P0, PT, RZ, UR5, PT, P0 ;  /* 0x00000005ff007c0c */ /* 0x000fda000bf05300 */
[----:B------:R-:W-:Y:S05]  /*1090*/  @!P0 BRA `(.L_x_13) ;  /* 0x0000000000108947 */ /* 0x000fea0003800000 */
[----:B-1----:R-:W1:Y:S02]  /*10a0*/  LDC.64 R2, c[0x0][0x588] ;  /* 0x00016200ff027b82 */ /* 0x002e640000000a00 */
[----:B-1----:R-:W2:Y:S02]  /*10b0*/  LDG.E R2, desc[UR14][R2.64] ;  /* 0x0000000e02027981 */ /* 0x002ea4000c1e1900 */
[----:B--2---:R-:W-:Y:S01]  /*10c0*/  R2UR UR20, R2 ;  /* 0x00000000021472ca */ /* 0x004fe200000e0000 */
[----:B------:R-:W-:-:S14]  /*10d0*/  BRA `(.L_x_12) ;  /* 0x0000000000047947 */ /* 0x000fdc0003800000 */
.L_x_13:
[----:B------:R-:W-:-:S05]  /*10e0*/  ULDC UR20, c[0x0][0x580] ;  /* 0x0001600000147ab9 */ /* 0x000fca0000000800 */
.L_x_12:
[----:B------:R-:W-:Y:S02]  /*10f0*/  ULDC.64 UR4, c[0x0][0x5a0] ;  /* 0x0001680000047ab9 */ /* 0x000fe40000000a00 */
        /* <DEDUP_REMOVED lines=11> */
.L_x_14:
        /* <DEDUP_REMOVED lines=8> */
.L_x_16:
[----:B------:R-:W-:-:S05]  /*1230*/  ULDC UR21, c[0x0][0x584] ;  /* 0x0001610000157ab9 */ /* 0x000fca0000000800 */
.L_x_15:
[----:B------:R-:W-:-:S13]  /*1240*/  LOP3.LUT P0, RZ, R0, 0xff, RZ, 0xc0, !PT ;  /* 0x000000ff00ff7812 */ /* 0x000fda000780c0ff */
[----:B------:R-:W-:Y:S05]  /*1250*/  @!P0 EXIT ;  /* 0x000000000000894d */ /* 0x000fea0003800000 */
[----:B------:R-:W-:Y:S01]  /*1260*/  ULDC UR4, c[0x0][0x28c] ;  /* 0x0000a30000047ab9 */ /* 0x000fe20000000800 */
[----:B------:R-:W-:Y:S02]  /*1270*/  ULOP3.LUT UR22, UR13, 0x1, URZ, 0xfc, !UPT ;  /* 0x000000010d167892 */ /* 0x000fe4000f8efc3f */
[----:B------:R-:W-:-:S04]  /*1280*/  UIADD3 UR4, UR4, 0x3f, URZ ;  /* 0x0000003f04047890 */ /* 0x000fc8000fffe03f */
[----:B------:R-:W-:-:S04]  /*1290*/  USHF.R.S32.HI UR5, URZ, 0x1f, UR4 ;  /* 0x0000001f3f057899 */ /* 0x000fc80008011404 */
[----:B------:R-:W-:-:S03]  /*12a0*/  ULEA.HI UR5, UR5, UR4, URZ, 0x6 ;  /* 0x0000000405057291 */ /* 0x000fc6000f8f303f */
[----:B------:R-:W-:Y:S01]  /*12b0*/  UMOV UR4, URZ ;  /* 0x0000003f00047c82 */ /* 0x000fe20008000000 */
[----:B------:R-:W-:-:S03]  /*12c0*/  USHF.R.S32.HI UR9, URZ, 0x6, UR5 ;  /* 0x000000063f097899 */ /* 0x000fc60008011405 */
[----:B------:R-:W-:-:S09]  /*12d0*/  UMOV UR5, URZ ;  /* 0x0000003f00057c82 */ /* 0x000fd20008000000 */
.L_x_555:
[----:B------:R-:W-:Y:S01]  /*12e0*/  STL [R1+0x450], RZ ;  /* 0x000450ff01007387 */ /* 0x000fe20000100800 */
[----:B--2---:R-:W2:Y:S01]  /*12f0*/  S2UR UR18, SR_CgaCtaId ;  /* 0x00000000001279c3 */ /* 0x004ea20000008800 */
[----:B------:R-:W-:Y:S01]  /*1300*/  UMOV UR17, 0x400 ;  /* 0x0000040000117882 */ /* 0x000fe20000000000 */
[----:B------:R-:W-:Y:S01]  /*1310*/  UMOV UR6, URZ ;  /* 0x0000003f00067c82 */ /* 0x000fe20008000000 */
[----:B------:R-:W-:Y:S01]  /*1320*/  STL [R1+0x44c], RZ ;  /* 0x00044cff01007387 */ /* 0x000fe20000100800 */
[----:B------:R-:W-:Y:S01]  /*1330*/  UMOV UR7, URZ ;  /* 0x0000003f00077c82 */ /* 0x000fe20008000000 */
[----:B------:R-:W-:Y:S01]  /*1340*/  UMOV UR8, URZ ;  /* 0x0000003f00087c82 */ /* 0x000fe20008000000 */
[----:B------:R-:W-:Y:S01]  /*1350*/  UMOV UR23, UR5 ;  /* 0x0000000500177c82 */ /* 0x000fe20008000000 */
[----:B------:R-:W-:Y:S01]  /*1360*/  STL [R1+0x448], RZ ;  /* 0x000448ff01007387 */ /* 0x000fe20000100800 */
[----:B-1-3--:R-:W1:Y:S01]  /*1370*/  LDC R2, c[0x0][0x28c] ;  /* 0x0000a300ff027b82 */ /* 0x00ae620000000800 */
[----:B------:R-:W-:-:S02]  /*1380*/  CS2R R236, SRZ ;  /* 0x0000000000ec7805 */ /* 0x000fc4000001ff00 */
[----:B------:R-:W-:Y:S01]  /*1390*/  CS2R R234, SRZ ;  /* 0x0000000000ea7805 */ /* 0x000fe2000001ff00 */
[----:B------:R-:W-:Y:S01]  /*13a0*/  STL [R1+0x444], RZ ;  /* 0x000444ff01007387 */ /* 0x000fe20000100800 */
[----:B------:R-:W-:Y:S02]  /*13b0*/  CS2R R232, SRZ ;  /* 0x0000000000e87805 */ /* 0x000fe4000001ff00 */
[----:B------:R-:W-:Y:S02]  /*13c0*/  CS2R R230, SRZ ;  /* 0x0000000000e67805 */ /* 0x000fe4000001ff00 */
[----:B------:R-:W-:Y:S01]  /*13d0*/  CS2R R228, SRZ ;  /* 0x0000000000e47805 */ /* 0x000fe2000001ff00 */
[----:B------:R-:W-:Y:S01]  /*13e0*/  STL [R1+0x440], RZ ;  /* 0x000440ff01007387 */ /* 0x000fe20000100800 */
[----:B------:R-:W-:Y:S02]  /*13f0*/  CS2R R226, SRZ ;  /* 0x0000000000e27805 */ /* 0x000fe4000001ff00 */
        /* <DEDUP_REMOVED lines=15> */
[----:B-1----:R-:W-:Y:S02]  /*14f0*/  ISETP.GE.AND P0, PT, R2, 0x1, PT ;  /* 0x000000010200780c */ /* 0x002fe40003f06270 */
        /* <DEDUP_REMOVED lines=39> */
[----:B0-----:R-:W-:Y:S02]  /*1770*/  CS2R R16, SRZ ;  /* 0x0000000000107805 */ /* 0x001fe4000001ff00 */
[----:B------:R-:W-:-:S02]  /*1780*/  CS2R R14, SRZ ;  /* 0x00000000000e7805 */ /* 0x000fc4000001ff00 */
[----:B------:R-:W-:Y:S01]  /*1790*/  CS2R R12, SRZ ;  /* 0x00000000000c7805 */ /* 0x000fe2000001ff00 */
[----:B------:R-:W-:Y:S01]  /*17a0*/  STL [R1+0x404], RZ ;  /* 0x000404ff01007387 */ /* 0x000fe20000100800 */
[----:B------:R-:W-:Y:S02]  /*17b0*/  CS2R R10, SRZ ;  /* 0x00000000000a7805 */ /* 0x000fe4000001ff00 */
[----:B------:R-:W-:Y:S02]  /*17c0*/  CS2R R8, SRZ ;  /* 0x0000000000087805 */ /* 0x000fe4000001ff00 */
[----:B------:R-:W-:Y:S01]  /*17d0*/  CS2R R6, SRZ ;  /* 0x0000000000067805 */ /* 0x000fe2000001ff00 */
[----:B------:R-:W-:Y:S01]  /*17e0*/  STL [R1+0x400], RZ ;  /* 0x000400ff01007387 */ /* 0x000fe20000100800 */
[----:B------:R-:W-:Y:S01]  /*17f0*/  CS2R R4, SRZ ;  /* 0x0000000000047805 */ /* 0x000fe2000001ff00 */
[----:B------:R-:W-:Y:S01]  /*1800*/  IMAD.MOV.U32 R3, RZ, RZ, RZ ;  /* 0x000000ffff037224 */ /* 0x000fe200078e00ff */
[----:B------:R-:W-:Y:S01]  /*1810*/  CS2R R24, SRZ ;  /* 0x0000000000187805 */ /* 0x000fe2000001ff00 */
[----:B------:R-:W-:Y:S01]  /*1820*/  STL [R1+0x3fc], RZ ;  /* 0x0003fcff01007387 */ /* 0x000fe20000100800 */
[----:B------:R-:W-:-:S02]  /*1830*/  CS2R R26, SRZ ;  /* 0x00000000001a7805 */ /* 0x000fc4000001ff00 */
[----:B------:R-:W-:Y:S02]  /*1840*/  CS2R R28, SRZ ;  /* 0x00000000001c7805 */ /* 0x000fe4000001ff00 */
[----:B------:R-:W-:Y:S01]  /*1850*/  CS2R R30, SRZ ;  /* 0x00000000001e7805 */ /* 0x000fe2000001ff00 */
[----:B------:R-:W-:Y:S01]  /*1860*/  STL [R1+0x3f8], RZ ;  /* 0x0003f8ff01007387 */ /* 0x000fe20000100800 */
[----:B------:R-:W-:Y:S02]  /*1870*/  CS2R R32, SRZ ;  /* 0x0000000000207805 */ /* 0x000fe4000001ff00 */
[----:B------:R-:W-:Y:S02]  /*1880*/  CS2R R34, SRZ ;  /* 0x0000000000227805 */ /* 0x000fe4000001ff00 */
        /* <DEDUP_REMOVED lines=77> */
[----:B------:R-:W-:Y:S04]  /*1d60*/  STL [R1+0x3a8], RZ ;  /* 0x0003a8ff01007387 */ /* 0x000fe80000100800 */
        /* <DEDUP_REMOVED lines=106> */
[----:B------:R-:W-:Y:S04]  /*2410*/  STL [R1], RZ ;  /* 0x000000ff01007387 */ /* 0x000fe80000100800 */
        /* <DEDUP_REMOVED lines=39> */
[----:B------:R-:W-:Y:S01]  /*2690*/  STL [R1+0xa0], RZ ;  /* 0x0000a0ff01007387 */ /* 0x000fe20000100800 */
[----:B------:R-:W0:Y:S03]  /*26a0*/  S2R R0, SR_TID.X ;  /* 0x0000000000007919 */ /* 0x000e260000002100 */
        /* <DEDUP_REMOVED lines=8> */
[----:B0-----:R-:W-:-:S03]  /*2730*/  LOP3.LUT R0, R0, 0x80, RZ, 0xc0, !PT ;  /* 0x0000008000007812 */ /* 0x001fc600078ec0ff */
[----:B------:R-:W-:Y:S01]  /*2740*/  STL [R1+0xc4], RZ ;  /* 0x0000c4ff01007387 */ /* 0x000fe20000100800 */
[----:B------:R-:W-:-:S03]  /*2750*/  SHF.R.U32.HI R0, RZ, 0x7, R0 ;  /* 0x00000007ff007819 */ /* 0x000fc60000011600 */
        /* <DEDUP_REMOVED lines=33> */
[----:B------:R-:W0:Y:S04]  /*2970*/  SHFL.IDX PT, R0, R0, RZ, 0x1f ;  /* 0x00001fff00007589 */ /* 0x000e2800000e0000 */
[----:B------:R1:W-:Y:S04]  /*2980*/  STL [R1+0x14c], RZ ;  /* 0x00014cff01007387 */ /* 0x0003e80000100800 */
[----:B------:R1:W-:Y:S04]  /*2990*/  STL [R1+0x150], RZ ;  /* 0x000150ff01007387 */ /* 0x0003e80000100800 */
[----:B------:R1:W-:Y:S04]  /*29a0*/  STL [R1+0x154], RZ ;  /* 0x000154ff01007387 */ /* 0x0003e80000100800 */
[----:B------:R1:W-:Y:S04]  /*29b0*/  STL [R1+0x158], RZ ;  /* 0x000158ff01007387 */ /* 0x0003e80000100800 */
[----:B------:R1:W-:Y:S04]  /*29c0*/  STL [R1+0x15c], RZ ;  /* 0x00015cff01007387 */ /* 0x0003e80000100800 */
[----:B------:R1:W-:Y:S01]  /*29d0*/  STL [R1+0x160], RZ ;  /* 0x000160ff01007387 */ /* 0x0003e20000100800 */
[----:B0-----:R-:W-:Y:S01]  /*29e0*/  R2UR UR12, R0 ;  /* 0x00000000000c72ca */ /* 0x001fe200000e0000 */
[----:B------:R-:W-:-:S02]  /*29f0*/  IMAD.U32 R0, RZ, RZ, UR4 ;  /* 0x00000004ff007e24 */ /* 0x000fc4000f8e00ff */
[----:B------:R1:W-:Y:S04]  /*2a00*/  STL [R1+0x164], RZ ;  /* 0x000164ff01007387 */ /* 0x0003e80000100800 */
[----:B------:R1:W-:Y:S04]  /*2a10*/  STL [R1+0x168], RZ ;  /* 0x000168ff01007387 */ /* 0x0003e80000100800 */
[----:B------:R1:W-:Y:S02]  /*2a20*/  STL [R1+0x16c], RZ ;  /* 0x00016cff01007387 */ /* 0x0003e40000100800 */
[----:B------:R-:W-:-:S02]  /*2a30*/  ULEA.HI UR11, UR12, UR12, URZ, 0x1 ;  /* 0x0000000c0c0b7291 */ /* 0x000fc4000f8f083f */
[----:B------:R1:W-:Y:S02]  /*2a40*/  STL [R1+0x170], RZ ;  /* 0x000170ff01007387 */ /* 0x0003e40000100800 */
[----:B------:R-:W-:Y:S02]  /*2a50*/  ULOP3.LUT UR16, UR11, 0xffffe, URZ, 0xc0, !UPT ;  /* 0x000ffffe0b107892 */ /* 0x000fe4000f8ec03f */
[----:B------:R1:W-:Y:S01]  /*2a60*/  STL [R1+0x174], RZ ;  /* 0x000174ff01007387 */ /* 0x0003e20000100800 */
[----:B--2---:R-:W-:Y:S02]  /*2a70*/  ULEA UR11, UR18, UR17, 0x18 ;  /* 0x00000011120b7291 */ /* 0x004fe4000f8ec03f */
[----:B------:R-:W-:Y:S01]  /*2a80*/  UIADD3 UR16, UR12, -UR16, URZ ;  /* 0x800000100c107290 */ /* 0x000fe2000fffe03f */
[----:B------:R1:W-:Y:S03]  /*2a90*/  STL [R1+0x178], RZ ;  /* 0x000178ff01007387 */ /* 0x0003e60000100800 */
[----:B------:R-:W-:Y:S01]  /*2aa0*/  ULEA UR16, UR16, UR11, 0xc ;  /* 0x0000000b10107291 */ /* 0x000fe2000f8e603f */
[----:B------:R1:W-:Y:S03]  /*2ab0*/  STL [R1+0x17c], RZ ;  /* 0x00017cff01007387 */ /* 0x0003e60000100800 */
[----:B------:R-:W-:Y:S01]  /*2ac0*/  UIADD3 UR16, UR16, 0x100, URZ ;  /* 0x0000010010107890 */ /* 0x000fe2000fffe03f */
[----:B------:R1:W-:Y:S03]  /*2ad0*/  STL [R1+0x180], RZ ;  /* 0x000180ff01007387 */ /* 0x0003e60000100800 */
[----:B------:R-:W-:Y:S01]  /*2ae0*/  USHF.R.U32.HI UR12, URZ, 0x4, UR16 ;  /* 0x000000043f0c7899 */ /* 0x000fe20008011610 */
[----:B------:R1:W-:Y:S03]  /*2af0*/  STL [R1+0x184], RZ ;  /* 0x000184ff01007387 */ /* 0x0003e60000100800 */
[----:B------:R-:W-:Y:S01]  /*2b00*/  ULOP3.LUT UR12, UR12, 0x3fff, URZ, 0xc0, !UPT ;  /* 0x00003fff0c0c7892 */ /* 0x000fe2000f8ec03f */
[----:B------:R1:W-:Y:S04]  /*2b10*/  STL [R1+0x188], RZ ;  /* 0x000188ff01007387 */ /* 0x0003e80000100800 */
        /* <DEDUP_REMOVED lines=28> */
[----:B------:R1:W-:Y:S01]  /*2ce0*/  STL [R1+0x1fc], RZ ;  /* 0x0001fcff01007387 */ /* 0x0003e20000100800 */
[----:B------:R-:W-:Y:S05]  /*2cf0*/  @!P0 BRA `(.L_x_17) ;  /* 0x0000004000c08947 */ /* 0x000fea0003800000 */
[----:B------:R-:W-:-:S06]  /*2d00*/  UISETP.NE.AND UP0, UPT, UR22, 0x3, UPT ;  /* 0x000000031600788c */ /* 0x000fcc000bf05270 */
[----:B------:R-:W-:-:S13]  /*2d10*/  PLOP3.LUT P1, PT, PT, PT, UP0, 0x80, 0x0 ;  /* 0x000000000000781c */ /* 0x000fda0003f2f008 */
[----:B------:R-:W-:Y:S05]  /*2d20*/  @!P1 BRA `(.L_x_18) ;  /* 0x0000000000049947 */ /* 0x000fea0003800000 */
[----:B------:R-:W-:Y:S01]  /*2d30*/  BPT.TRAP 0x1 ;  /* 0x000000040000795c */ /* 0x000fe20000300000 */
.L_x_18:
[----:B------:R-:W-:Y:S01]  /*2d40*/  ULEA UR6, UR5, UR11, 0x3 ;  /* 0x0000000b05067291 */ /* 0x000fe2000f8e183f */
[----:B------:R-:W-:-:S05]  /*2d50*/  IMAD.U32 R0, RZ, RZ, UR4 ;  /* 0x00000004ff007e24 */ /* 0x000fca000f8e00ff */
[----:B------:R-:W-:-:S04]  /*2d60*/  SHF.L.U32 R0, R0, 0x1f, RZ ;  /* 0x0000001f00007819 */ /* 0x000fc800000006ff */
[----:B------:R0:W2:Y:S01]  /*2d70*/  SYNCS.PHASECHK.TRANS64.TRYWAIT P0, [UR6], R0 ;  /* 0x00000000ff0075a7 */ /* 0x0000a20008000146 */
[----:B------:R-:W-:Y:S05]  /*2d80*/  @!P1 BRA `(.L_x_19) ;  /* 0x0000000000049947 */ /* 0x000fea0003800000 */
[----:B------:R-:W-:Y:S01]  /*2d90*/  BPT.TRAP 0x1 ;  /* 0x000000040000795c */ /* 0x000fe20000300000 */
.L_x_19:
[----:B--2---:R-:W-:Y:S05]  /*2da0*/  @P0 BRA `(.L_x_20) ;  /* 0x0000000000080947 */ /* 0x004fea0003800000 */
[----:B------:R-:W2:Y:S02]  /*2db0*/  SYNCS.PHASECHK.TRANS64.TRYWAIT P0, [UR6], R0 ;  /* 0x00000000ff0075a7 */ /* 0x000ea40008000146 */
[----:B--2---:R-:W-:Y:S05]  /*2dc0*/  @!P0 BRA `(.L_x_21) ;  /* 0x0000022400888947 */ /* 0x004fea0003800000 */
.L_x_20:
[----:B------:R-:W-:Y:S01]  /*2dd0*/  UIADD3 UR6, UR11, 0xc100, URZ ;  /* 0x0000c1000b067890 */ /* 0x000fe2000fffe03f */
[----:B------:R-:W-:Y:S01]  /*2de0*/  WARPGROUP.ARRIVE ;  /* 0x00000000000079c5 */ /* 0x000fe20000000000 */
[----:B------:R-:W-:Y:S02]  /*2df0*/  ULOP3.LUT UR7, UR12, 0x10000, URZ, 0xfc, !UPT ;  /* 0x000100000c077892 */ /* 0x000fe4000f8efc3f */
[----:B------:R-:W-:Y:S02]  /*2e00*/  USHF.R.U32.HI UR6, URZ, 0x4, UR6 ;  /* 0x000000043f067899 */ /* 0x000fe40008011606 */
[----:B------:R-:W-:Y:S02]  /*2e10*/  ULEA UR7, UR5, UR7, 0xa ;  /* 0x0000000705077291 */ /* 0x000fe4000f8e503f */
[----:B------:R-:W-:Y:S01]  /*2e20*/  ULOP3.LUT UR6, UR6, 0x3fff, URZ, 0xc0, !UPT ;  /* 0x00003fff06067892 */ /* 0x000fe2000f8ec03f */
[----:B------:R-:W-:Y:S01]  /*2e30*/  UMOV UR17, 0x80000020 ;  /* 0x8000002000117882 */ /* 0x000fe20000000000 */
[----:B------:R-:W-:-:S02]  /*2e40*/  UMOV UR19, 0x80000020 ;  /* 0x8000002000137882 */ /* 0x000fc40000000000 */
[----:B------:R-:W-:Y:S01]  /*2e50*/  ULOP3.LUT UR6, UR6, 0x10000, URZ, 0xfc, !UPT ;  /* 0x0001000006067892 */ /* 0x000fe2000f8efc3f */
[----:B------:R-:W-:-:S03]  /*2e60*/  UMOV UR16, UR7 ;  /* 0x0000000700107c82 */ /* 0x000fc60008000000 */
[----:B------:R-:W-:-:S03]  /*2e70*/  ULEA UR8, UR5, UR6, 0xa ;  /* 0x0000000605087291 */ /* 0x000fc6000f8e503f */
[----:B------:R-:W-:-:S04]  /*2e80*/  UMOV UR6, 0x2 ;  /* 0x0000000200067882 */ /* 0x000fc80000000000 */
[----:B------:R-:W-:Y:S02]  /*2e90*/  UMOV UR18, UR8 ;  /* 0x0000000800127c82 */ /* 0x000fe40008000000 */
[----:B------:R-:W-:Y:S01]  /*2ea0*/  QGMMA.64x256x32.F32.E4M3.E4M3 R24, gdesc[UR16], RZ, !UPT, gsb0 ;  /* 0x03e00000101879f3 */ /* 0x000fe2000c0008ff */
[----:B------:R-:W-:Y:S01]  /*2eb0*/  UIADD3 UR16, UR7, 0x200, URZ ;  /* 0x0000020007107890 */ /* 0x000fe2000fffe03f */
[----:B------:R-:W-:Y:S01]  /*2ec0*/  UMOV UR17, 0x80000020 ;  /* 0x8000002000117882 */ /* 0x000fe20000000000 */
[----:B------:R-:W-:Y:S02]  /*2ed0*/  WARPGROUP.DEPBAR.LE gsb0, 0x0 ;  /* 0x00008000000079c5 */ /* 0x000fe40000010000 */
[----:B------:R-:W-:Y:S04]  /*2ee0*/  STL.64 [R1], R24 ;  /* 0x0000001801007387 */ /* 0x000fe80000100a00 */
[----:B------:R-:W-:Y:S04]  /*2ef0*/  STL.64 [R1+0x8], R26 ;  /* 0x0000081a01007387 */ /* 0x000fe80000100a00 */
        /* <DEDUP_REMOVED lines=61> */
[----:B------:R3:W-:Y:S02]  /*32d0*/  STL.64 [R1+0x1f8], R150 ;  /* 0x0001f89601007387 */ /* 0x0007e40000100a00 */
[----:B---3--:R-:W-:-:S06]  /*32e0*/  WARPGROUP.ARRIVE ;  /* 0x00000000000079c5 */ /* 0x008fcc0000000000 */
[----:B------:R-:W-:Y:S03]  /*32f0*/  QGMMA.64x256x32.F32.E4M3.E4M3 R24, gdesc[UR16], RZ, !UPT, gsb0 ;  /* 0x03e00000101879f3 */ /* 0x000fe6000c0008ff */
[----:B------:R-:W-:Y:S02]  /*3300*/  WARPGROUP.DEPBAR.LE gsb0, 0x0 ;  /* 0x00008000000079c5 */ /* 0x000fe40000010000 */
        /* <DEDUP_REMOVED lines=21> */
[----:B------:R3:W-:Y:S04]  /*3460*/  STL.64 [R1+0x478], R108 ;  /* 0x0004786c01007387 */ /* 0x0007e80000100a00 */
        /* <DEDUP_REMOVED lines=70> */
[----:B---3--:R-:W3:Y:S04]  /*38d0*/  LDL.LU.64 R108, [R1] ;  /* 0x00000000016c7983 */ /* 0x008ee80000300a00 */
[----:B------:R-:W3:Y:S04]  /*38e0*/  LDL.LU.64 R110, [R1+0x8] ;  /* 0x00000800016e7983 */ /* 0x000ee80000300a00 */
        /* <DEDUP_REMOVED lines=61> */
[----:B------:R-:W3:Y:S01]  /*3cc0*/  LDL.LU.64 R234, [R1+0x1f8] ;  /* 0x0001f80001ea7983 */ /* 0x000ee20000300a00 */
[----:B------:R-:W-:-:S02]  /*3cd0*/  UIADD3 UR16, UR7, 0x2, URZ ;  /* 0x0000000207107890 */ /* 0x000fc4000fffe03f */
[----:B------:R-:W-:Y:S01]  /*3ce0*/  UIADD3 UR18, UR8, 0x2, URZ ;  /* 0x0000000208127890 */ /* 0x000fe2000fffe03f */
[----:B------:R-:W-:Y:S01]  /*3cf0*/  STL [R1+0x338], RZ ;  /* 0x000338ff01007387 */ /* 0x000fe20000100800 */
[----:B------:R-:W-:Y:S01]  /*3d00*/  UMOV UR17, 0x80000020 ;  /* 0x8000002000117882 */ /* 0x000fe20000000000 */
[----:B------:R-:W-:Y:S02]  /*3d10*/  UMOV UR19, 0x80000020 ;  /* 0x8000002000137882 */ /* 0x000fe40000000000 */
        /* <DEDUP_REMOVED lines=25> */
[----:B---3--:R-:W-:-:S06]  /*3eb0*/  WARPGROUP.ARRIVE ;  /* 0x00000000000079c5 */ /* 0x008fcc0000000000 */
[----:B------:R-:W-:Y:S03]  /*3ec0*/  QGMMA.64x256x32.F32.E4M3.E4M3 R108, gdesc[UR16], R108, gsb0 ;  /* 0x03e00000106c79f3 */ /* 0x000fe6000800086c */
[----:B------:R-:W-:Y:S02]  /*3ed0*/  WARPGROUP.DEPBAR.LE gsb0, 0x0 ;  /* 0x00008000000079c5 */ /* 0x000fe40000010000 */
[----:B------:R-:W-:Y:S01]  /*3ee0*/  STL.64 [R1], R108 ;  /* 0x0000006c01007387 */ /* 0x000fe20000100a00 */
[----:B------:R-:W-:Y:S01]  /*3ef0*/  UIADD3 UR16, UR7, 0x202, URZ ;  /* 0x0000020207107890 */ /* 0x000fe2000fffe03f */
[----:B------:R-:W-:Y:S02]  /*3f00*/  IMAD.MOV.U32 R2, RZ, RZ, R234 ;  /* 0x000000ffff027224 */ /* 0x000fe400078e00ea */
[----:B------:R-:W-:Y:S01]  /*3f10*/  STL.64 [R1+0x8], R110 ;  /* 0x0000086e01007387 */ /* 0x000fe20000100a00 */
[----:B------:R-:W-:Y:S01]  /*3f20*/  UMOV UR17, 0x80000020 ;  /* 0x8000002000117882 */ /* 0x000fe20000000000 */
[----:B------:R-:W-:Y:S01]  /*3f30*/  ULDC UR7, c[0x0][0x50c] ;  /* 0x0001430000077ab9 */ /* 0x000fe20000000800 */
[----:B0-2---:R-:W-:Y:S01]  /*3f40*/  IMAD.MOV.U32 R0, RZ, RZ, R235 ;  /* 0x000000ffff007224 */ /* 0x005fe200078e00eb */
        /* <DEDUP_REMOVED lines=62> */
[----:B0-----:R-:W3:Y:S04]  /*4330*/  LDL.LU.64 R150, [R1+0x520] ;  /* 0x0005200001967983 */ /* 0x001ee80000300a00 */
        /* <DEDUP_REMOVED lines=21> */
[----:B------:R-:W-:Y:S01]  /*4490*/  UISETP.NE.AND UP0, UPT, UR7, 0x2, UPT ;  /* 0x000000020700788c */ /* 0x000fe2000bf05270 */
[----:B------:R-:W-:-:S02]  /*44a0*/  CS2R R236, SRZ ;  /* 0x0000000000ec7805 */ /* 0x000fc4000001ff00 */
[----:B--2---:R-:W-:Y:S01]  /*44b0*/  CS2R R234, SRZ ;  /* 0x0000000000ea7805 */ /* 0x004fe2000001ff00 */
[----:B------:R0:W-:Y:S01]  /*44c0*/  STL [R1+0x2d0], RZ ;  /* 0x0002d0ff01007387 */ /* 0x0001e20000100800 */
[----:B------:R-:W-:Y:S01]  /*44d0*/  USEL UR7, URZ, 0x1, UP0 ;  /* 0x000000013f077887 */ /* 0x000fe20008000000 */
[----:B------:R-:W-:Y:S02]  /*44e0*/  CS2R R232, SRZ ;  /* 0x0000000000e87805 */ /* 0x000fe4000001ff00 */
[----:B------:R-:W-:Y:S01]  /*44f0*/  CS2R R230, SRZ ;  /* 0x0000000000e67805 */ /* 0x000fe2000001ff00 */
[----:B------:R0:W-:Y:S01]  /*4500*/  STL [R1+0x2cc], RZ ;  /* 0x0002ccff01007387 */ /* 0x0001e20000100800 */
[----:B------:R-:W-:Y:S02]  /*4510*/  CS2R R228, SRZ ;  /* 0x0000000000e47805 */ /* 0x000fe4000001ff00 */
[----:B------:R-:W-:Y:S02]  /*4520*/  CS2R R226, SRZ ;  /* 0x0000000000e27805 */ /* 0x000fe4000001ff00 */
[----:B------:R-:W-:Y:S01]  /*4530*/  ISETP.NE.AND P0, PT, RZ, UR7, PT ;  /* 0x00000007ff007c0c */ /* 0x000fe2000bf05270 */
[----:B------:R0:W-:Y:S01]  /*4540*/  STL [R1+0x2c8], RZ ;  /* 0x0002c8ff01007387 */ /* 0x0001e20000100800 */
[----:B------:R-:W-:-:S02]  /*4550*/  CS2R R224, SRZ ;  /* 0x0000000000e07805 */ /* 0x000fc4000001ff00 */
[----:B------:R-:W-:Y:S02]  /*4560*/  CS2R R222, SRZ ;  /* 0x0000000000de7805 */ /* 0x000fe4000001ff00 */
[----:B------:R-:W-:Y:S01]  /*4570*/  CS2R R220, SRZ ;  /* 0x0000000000dc7805 */ /* 0x000fe2000001ff00 */
[----:B------:R0:W-:Y:S01]  /*4580*/  STL [R1+0x2c4], RZ ;  /* 0x0002c4ff01007387 */ /* 0x0001e20000100800 */
[----:B------:R-:W-:Y:S02]  /*4590*/  CS2R R218, SRZ ;  /* 0x0000000000da7805 */ /* 0x000fe4000001ff00 */
[----:B------:R-:W-:Y:S02]  /*45a0*/  CS2R R216, SRZ ;  /* 0x0000000000d87805 */ /* 0x000fe4000001ff00 */
[----:B------:R-:W-:Y:S01]  /*45b0*/  CS2R R214, SRZ ;  /* 0x0000000000d67805 */ /* 0x000fe2000001ff00 */
        /* <DEDUP_REMOVED lines=54> */
[----:B------:R-:W-:Y:S01]  /*4920*/  CS2R R4, SRZ ;  /* 0x0000000000047805 */ /* 0x000fe2000001ff00 */
[----:B------:R-:W-:Y:S01]  /*4930*/  IMAD.MOV.U32 R3, RZ, RZ, RZ ;  /* 0x000000ffff037224 */ /* 0x000fe200078e00ff */
        /* <DEDUP_REMOVED lines=35> */
[----:B---3--:R-:W-:-:S06]  /*4b70*/  WARPGROUP.ARRIVE ;  /* 0x00000000000079c5 */ /* 0x008fcc0000000000 */
[----:B------:R-:W-:Y:S03]  /*4b80*/  QGMMA.64x256x32.F32.E4M3.E4M3 R24, gdesc[UR16], R24, gsb0 ;  /* 0x03e00000101879f3 */ /* 0x000fe60008000818 */
[----:B------:R-:W-:Y:S02]  /*4b90*/  WARPGROUP.DEPBAR.LE gsb0, 0x0 ;  /* 0x00008000000079c5 */ /* 0x000fe40000010000 */
[----:B0-----:R-:W-:Y:S05]  /*4ba0*/  @!P0 BRA `(.L_x_22) ;  /* 0x0000002000f88947 */ /* 0x001fea0003800000 */
[----:B------:R-:W2:Y:S04]  /*4bb0*/  LDL R3, [R1] ;  /* 0x0000000001037983 */ /* 0x000ea80000100800 */
[----:B------:R-:W3:Y:S04]  /*4bc0*/  LDL R4, [R1+0x4] ;  /* 0x0000040001047983 */ /* 0x000ee80000100800 */
[----:B------:R-:W4:Y:S04]  /*4bd0*/  LDL R5, [R1+0x8] ;  /* 0x0000080001057983 */ /* 0x000f280000100800 */
[----:B------:R-:W5:Y:S04]  /*4be0*/  LDL R6, [R1+0xc] ;  /* 0x00000c0001067983 */ /* 0x000f680000100800 */
        /* <DEDUP_REMOVED lines=101> */
[----:B------:R0:W-:Y:S04]  /*5240*/  STL [R1+0x4c4], R131 ;  /* 0x0004c48301007387 */ /* 0x0001e80000100800 */
[----:B0-----:R-:W5:Y:S04]  /*5250*/  LDL R131, [R1+0x1a4] ;  /* 0x0001a40001837983 */ /* 0x001f680000100800 */
        /* <DEDUP_REMOVED lines=39> */
[----:B0-----:R-:W5:Y:S01]  /*54d0*/  LDL R151, [R1+0x1f4] ;  /* 0x0001f40001977983 */ /* 0x001f620000100800 */
[----:B------:R-:W-:-:S01]  /*54e0*/  FADD R2, RZ, R2 ;  /* 0x00000002ff027221 */ /* 0x000fc20000000000 */
[----:B------:R-:W-:Y:S01]  /*54f0*/  FADD R0, RZ, R0 ;  /* 0x00000000ff007221 */ /* 0x000fe20000000000 */
[----:B--2---:R-:W-:-:S01]  /*5500*/  FADD R3, RZ, R3 ;  /* 0x00000003ff037221 */ /* 0x004fc20000000000 */
[----:B---3--:R-:W-:Y:S01]  /*5510*/  FADD R4, RZ, R4 ;  /* 0x00000004ff047221 */ /* 0x008fe20000000000 */
[----:B----4-:R-:W-:-:S01]  /*5520*/  FADD R5, RZ, R5 ;  /* 0x00000005ff057221 */ /* 0x010fc20000000000 */
[----:B-----5:R-:W-:Y:S01]  /*5530*/  FADD R6, RZ, R6 ;  /* 0x00000006ff067221 */ /* 0x020fe20000000000 */
[----:B------:R-:W-:-:S01]  /*5540*/  FADD R7, RZ, R7 ;  /* 0x00000007ff077221 */ /* 0x000fc20000000000 */
[----:B------:R-:W-:Y:S01]  /*5550*/  FADD R8, RZ, R8 ;  /* 0x00000008ff087221 */ /* 0x000fe20000000000 */
        /* <DEDUP_REMOVED lines=13> */
[----:B------:R-:W2:Y:S01]  /*5630*/  LDL.LU R131, [R1+0x4c4] ;  /* 0x0004c40001837983 */ /* 0x000ea20000300800 */
        /* <DEDUP_REMOVED lines=13> */
[----:B------:R-:W3:Y:S01]  /*5710*/  LDL.LU R132, [R1+0x4c0] ;  /* 0x0004c00001847983 */ /* 0x000ee20000300800 */
        /* <DEDUP_REMOVED lines=16> */
[----:B------:R0:W-:Y:S01]  /*5820*/  STL [R1+0x200], R133 ;  /* 0x0002008501007387 */ /* 0x0001e20000100800 */
        /* <DEDUP_REMOVED lines=9> */
[----:B0-----:R-:W4:Y:S01]  /*58c0*/  LDL.LU R133, [R1+0x4bc] ;  /* 0x0004bc0001857983 */ /* 0x001f220000300800 */
[----:B------:R-:W-:-:S01]  /*58d0*/  FADD R184, RZ, R184 ;  /* 0x000000b8ffb87221 */ /* 0x000fc20000000000 */
[----:B------:R-:W-:Y:S01]  /*58e0*/  FADD R185, RZ, R185 ;  /* 0x000000b9ffb97221 */ /* 0x000fe20000000000 */
[----:B------:R-:W-:-:S01]  /*58f0*/  FADD R186, RZ, R186 ;  /* 0x000000baffba7221 */ /* 0x000fc20000000000 */
        /* <DEDUP_REMOVED lines=10> */
[----:B0-----:R-:W5:Y:S01]  /*59a0*/  LDL.LU R134, [R1+0x4b8] ;  /* 0x0004b80001867983 */ /* 0x001f620000300800 */
        /* <DEDUP_REMOVED lines=52> */
[----:B0-----:R-:W5:Y:S04]  /*5cf0*/  LDL.LU R138, [R1+0x4a8] ;  /* 0x0004a800018a7983 */ /* 0x001f680000300800 */
[----:B------:R0:W-:Y:S01]  /*5d00*/  STL [R1+0x218], R139 ;  /* 0x0002188b01007387 */ /* 0x0001e20000100800 */
[----:B------:R-:W-:-:S03]  /*5d10*/  FADD R140, RZ, R140 ;  /* 0x0000008cff8c7221 */ /* 0x000fc60000000000 */
        /* <DEDUP_REMOVED lines=34> */
[----:B------:R0:W-:Y:S04]  /*5f40*/  STL [R1+0x248], R151 ;  /* 0x0002489701007387 */ /* 0x0001e80000100800 */
[----:B0-----:R-:W5:Y:S04]  /*5f50*/  LDL.LU R151, [R1+0x474] ;  /* 0x0004740001977983 */ /* 0x001f680000300800 */
[----:B------:R0:W-:Y:S04]  /*5f60*/  STL [R1+0x24c], R2 ;  /* 0x00024c0201007387 */ /* 0x0001e80000100800 */
[----:B------:R1:W-:Y:S01]  /*5f70*/  STL [R1+0x250], R0 ;  /* 0x0002500001007387 */ /* 0x0003e20000100800 */
[----:B0-----:R-:W-:-:S01]  /*5f80*/  FADD R2, RZ, R24 ;  /* 0x00000018ff027221 */ /* 0x001fc20000000000 */
[----:B-1----:R-:W-:-:S04]  /*5f90*/  FADD R0, RZ, R25 ;  /* 0x00000019ff007221 */ /* 0x002fc80000000000 */
        /* <DEDUP_REMOVED lines=211> */
[----:B--2---:R-:W-:-:S04]  /*6cd0*/  FADD R0, RZ, R131 ;  /* 0x00000083ff007221 */ /* 0x004fc80000000000 */
[----:B------:R3:W-:Y:S04]  /*6ce0*/  STL [R1+0x3fc], R2 ;  /* 0x0003fc0201007387 */ /* 0x0007e80000100800 */
[----:B------:R4:W-:Y:S01]  /*6cf0*/  STL [R1+0x400], R0 ;  /* 0x0004000001007387 */ /* 0x0009e20000100800 */
[----:B---3--:R-:W-:-:S01]  /*6d00*/  FADD R2, RZ, R132 ;  /* 0x00000084ff027221 */ /* 0x008fc20000000000 */
[----:B----4-:R-:W-:-:S04]  /*6d10*/  FADD R0, RZ, R133 ;  /* 0x00000085ff007221 */ /* 0x010fc80000000000 */
[----:B------:R5:W-:Y:S04]  /*6d20*/  STL [R1+0x404], R2 ;  /* 0x0004040201007387 */ /* 0x000be80000100800 */
[----:B------:R0:W-:Y:S01]  /*6d30*/  STL [R1+0x408], R0 ;  /* 0x0004080001007387 */ /* 0x0001e20000100800 */
[----:B-----5:R-:W-:-:S01]  /*6d40*/  FADD R2, RZ, R134 ;  /* 0x00000086ff027221 */ /* 0x020fc20000000000 */
[----:B0-----:R-:W-:-:S04]  /*6d50*/  FADD R0, RZ, R135 ;  /* 0x00000087ff007221 */ /* 0x001fc80000000000 */
        /* <DEDUP_REMOVED lines=34> */
[----:B------:R-:W-:-:S05]  /*6f80*/  UMOV UR6, URZ ;  /* 0x0000003f00067c82 */ /* 0x000fca0008000000 */
.L_x_22:
[----:B------:R-:W-:-:S04]  /*6f90*/  UIADD3 UR23, UR5, 0x1, URZ ;  /* 0x0000000105177890 */ /* 0x000fc8000fffe03f */
[----:B------:R-:W-:-:S04]  /*6fa0*/  UISETP.NE.AND UP0, UPT, UR23, 0x3, UPT ;  /* 0x000000031700788c */ /* 0x000fc8000bf05270 */
[----:B------:R-:W-:Y:S02]  /*6fb0*/  USEL UR8, URZ, 0x1, UP0 ;  /* 0x000000013f087887 */ /* 0x000fe40008000000 */
[----:B------:R-:W-:Y:S02]  /*6fc0*/  USEL UR23, UR23, URZ, UP0 ;  /* 0x0000003f17177287 */ /* 0x000fe40008000000 */
[----:B------:R-:W-:-:S06]  /*6fd0*/  ULOP3.LUT UR8, UR4, UR8, URZ, 0x3c, !UPT ;  /* 0x0000000804087292 */ /* 0x000fcc000f8e3c3f */
[----:B0-----:R-:W-:Y:S01]  /*6fe0*/  IMAD.U32 R0, RZ, RZ, UR8 ;  /* 0x00000008ff007e24 */ /* 0x001fe2000f8e00ff */
[----:B------:R-:W-:-:S06]  /*6ff0*/  UMOV UR8, 0x1 ;  /* 0x0000000100087882 */ /* 0x000fcc0000000000 */
.L_x_17:
[----:B------:R-:W-:-:S04]  /*7000*/  UISETP.LT.AND UP0, UPT, UR9, 0x1, UPT ;  /* 0x000000010900788c */ /* 0x000fc8000bf01270 */
[----:B------:R-:W-:-:S04]  /*7010*/  USEL UR16, UR9, 0x1, UP0 ;  /* 0x0000000109107887 */ /* 0x000fc80008000000 */
[----:B------:R-:W-:-:S04]  /*7020*/  UIADD3 UR16, UR9, -UR16, URZ ;  /* 0x8000001009107290 */ /* 0x000fc8000fffe03f */
[----:B------:R-:W-:-:S06]  /*7030*/  UISETP.GE.AND UP0, UPT, UR16, 0x1, UPT ;  /* 0x000000011000788c */ /* 0x000fcc000bf06270 */
[----:B------:R-:W-:-:S13]  /*7040*/  PLOP3.LUT P0, PT, PT, PT, UP0, 0x80, 0x0 ;  /* 0x000000000000781c */ /* 0x000fda0003f0f008 */
[----:B------:R-:W-:Y:S05]  /*7050*/  @!P0 BRA `(.L_x_23) ;  /* 0x0000006000688947 */ /* 0x000fea0003800000 */
[----:B------:R-:W-:Y:S01]  /*7060*/  UMOV UR24, UR16 ;  /* 0x0000001000187c82 */ /* 0x000fe20008000000 */
[----:B------:R-:W-:Y:S01]  /*7070*/  UMOV UR25, UR5 ;  /* 0x0000000500197c82 */ /* 0x000fe20008000000 */
[----:B------:R-:W-:-:S05]  /*7080*/  ULDC UR26, c[0x0][0x50c] ;  /* 0x00014300001a7ab9 */ /* 0x000fca0000000800 */
.L_x_31:
[----:B------:R-:W-:-:S06]  /*7090*/  UISETP.NE.AND UP0, UPT, UR22, 0x3, UPT ;  /* 0x000000031600788c */ /* 0x000fcc000bf05270 */
[----:B------:R-:W-:-:S13]  /*70a0*/  PLOP3.LUT P1, PT, PT, PT, UP0, 0x80, 0x0 ;  /* 0x000000000000781c */ /* 0x000fda0003f2f008 */
[----:B------:R-:W-:Y:S05]  /*70b0*/  @!P1 BRA `(.L_x_24) ;  /* 0x0000000000049947 */ /* 0x000fea0003800000 */
[----:B------:R-:W-:Y:S01]  /*70c0*/  BPT.TRAP 0x1 ;  /* 0x000000040000795c */ /* 0x000fe20000300000 */
.L_x_24:
[----:B------:R-:W0:Y:S01]  /*70d0*/  S2UR UR16, SR_CgaCtaId ;  /* 0x00000000001079c3 */ /* 0x000e220000008800 */
[----:B------:R-:W-:Y:S01]  /*70e0*/  UMOV UR11, 0x400 ;  /* 0x00000400000b7882 */ /* 0x000fe20000000000 */
[----:B------:R-:W-:Y:S01]  /*70f0*/  SHF.L.U32 R2, R0, 0x1f, RZ ;  /* 0x0000001f00027819 */ /* 0x000fe200000006ff */
[----:B0-----:R-:W-:-:S04]  /*7100*/  ULEA UR11, UR16, UR11, 0x18 ;  /* 0x0000000b100b7291 */ /* 0x001fc8000f8ec03f */
[----:B------:R-:W-:-:S09]  /*7110*/  ULEA UR16, UR23, UR11, 0x3 ;  /* 0x0000000b17107291 */ /* 0x000fd2000f8e183f */
[----:B------:R0:W2:Y:S01]  /*7120*/  SYNCS.PHASECHK.TRANS64.TRYWAIT P0, [UR16], R2 ;  /* 0x00000002ff0075a7 */ /* 0x0000a20008000150 */
[----:B------:R-:W-:Y:S05]  /*7130*/  @!P1 BRA `(.L_x_25) ;  /* 0x0000000000049947 */ /* 0x000fea0003800000 */
[----:B------:R-:W-:Y:S01]  /*7140*/  BPT.TRAP 0x1 ;  /* 0x000000040000795c */ /* 0x000fe20000300000 */
.L_x_25:
[----:B--2---:R-:W-:Y:S05]  /*7150*/  @P0 BRA `(.L_x_26) ;  /* 0x0000000000080947 */ /* 0x004fea0003800000 */
[----:B------:R-:W2:Y:S02]  /*7160*/  SYNCS.PHASECHK.TRANS64.TRYWAIT P0, [UR16], R2 ;  /* 0x00000002ff0075a7 */ /* 0x000ea40008000150 */
[----:B--2---:R-:W-:Y:S05]  /*7170*/  @!P0 BRA `(.L_x_27) ;  /* 0x000001e000b48947 */ /* 0x004fea0003800000 */
.L_x_26:
        /* <DEDUP_REMOVED lines=64> */
[----:B--2---:R-:W2:Y:S04]  /*7580*/  LDL.LU.64 R108, [R1] ;  /* 0x00000000016c7983 */ /* 0x004ea80000300a00 */
[----:B------:R-:W2:Y:S04]  /*7590*/  LDL.LU.64 R110, [R1+0x8] ;  /* 0x00000800016e7983 */ /* 0x000ea80000300a00 */
        /* <DEDUP_REMOVED lines=61> */
[----:B------:R-:W2:Y:S01]  /*7970*/  LDL.LU.64 R234, [R1+0x1f8] ;  /* 0x0001f80001ea7983 */ /* 0x000ea20000300a00 */
[----:B------:R-:W-:-:S02]  /*7980*/  UIADD3 UR16, UR11, 0xc100, URZ ;  /* 0x0000c1000b107890 */ /* 0x000fc4000fffe03f */
[----:B------:R-:W-:Y:S02]  /*7990*/  UISETP.NE.AND UP0, UPT, UR7, URZ, UPT ;  /* 0x0000003f0700728c */ /* 0x000fe4000bf05270 */
[----:B------:R-:W-:Y:S02]  /*79a0*/  USHF.R.U32.HI UR16, URZ, 0x4, UR16 ;  /* 0x000000043f107899 */ /* 0x000fe40008011610 */
[----:B------:R-:W-:Y:S02]  /*79b0*/  USEL UR8, UR8, URZ, !UP0 ;  /* 0x0000003f08087287 */ /* 0x000fe4000c000000 */
[----:B------:R-:W-:Y:S02]  /*79c0*/  ULOP3.LUT UR16, UR16, 0x3fff, URZ, 0xc0, !UPT ;  /* 0x00003fff10107892 */ /* 0x000fe4000f8ec03f */
[----:B------:R-:W-:Y:S02]  /*79d0*/  UISETP.NE.U32.AND UP0, UPT, UR8, URZ, UPT ;  /* 0x0000003f0800728c */ /* 0x000fe4000bf05070 */
[----:B------:R-:W-:-:S02]  /*79e0*/  ULOP3.LUT UR7, UR12, 0x10000, URZ, 0xfc, !UPT ;  /* 0x000100000c077892 */ /* 0x000fc4000f8efc3f */
[----:B------:R-:W-:Y:S02]  /*79f0*/  ULOP3.LUT UR8, UR16, 0x10000, URZ, 0xfc, !UPT ;  /* 0x0001000010087892 */ /* 0x000fe4000f8efc3f */
[----:B------:R-:W-:Y:S02]  /*7a00*/  ULEA UR7, UR23, UR7, 0xa ;  /* 0x0000000717077291 */ /* 0x000fe4000f8e503f */
[----:B------:R-:W-:Y:S01]  /*7a10*/  ULEA UR8, UR23, UR8, 0xa ;  /* 0x0000000817087291 */ /* 0x000fe2000f8e503f */
[----:B------:R-:W-:Y:S01]  /*7a20*/  UMOV UR17, 0x80000020 ;  /* 0x8000002000117882 */ /* 0x000fe20000000000 */
[----:B------:R-:W-:-:S03]  /*7a30*/  UMOV UR19, 0x80000020 ;  /* 0x8000002000137882 */ /* 0x000fc60000000000 */
[----:B------:R-:W-:Y:S02]  /*7a40*/  UMOV UR16, UR7 ;  /* 0x0000000700107c82 */ /* 0x000fe40008000000 */
[----:B------:R-:W-:Y:S01]  /*7a50*/  UMOV UR18, UR8 ;  /* 0x0000000800127c82 */ /* 0x000fe20008000000 */
[----:B--2---:R-:W-:-:S06]  /*7a60*/  WARPGROUP.ARRIVE ;  /* 0x00000000000079c5 */ /* 0x004fcc0000000000 */
[----:B------:R-:W-:Y:S03]  /*7a70*/  QGMMA.64x256x32.F32.E4M3.E4M3 R108, gdesc[UR16], R108, UP0, gsb0 ;  /* 0x03e00000106c79f3 */ /* 0x000fe6000b80086c */
        /* <DEDUP_REMOVED lines=65> */
[----:B--2---:R-:W2:Y:S04]  /*7e90*/  LDL.LU.64 R234, [R1+0x870] ;  /* 0x0008700001ea7983 */ /* 0x004ea80000300a00 */
[----:B------:R-:W3:Y:S04]  /*7ea0*/  LDL.LU.64 R232, [R1+0x868] ;  /* 0x0008680001e87983 */ /* 0x000ee80000300a00 */
[----:B------:R-:W4:Y:S04]  /*7eb0*/  LDL.LU.64 R230, [R1+0x860] ;  /* 0x0008600001e67983 */ /* 0x000f280000300a00 */
        /* <DEDUP_REMOVED lines=60> */
[----:B------:R-:W4:Y:S01]  /*8280*/  LDL.LU.64 R108, [R1+0x678] ;  /* 0x00067800016c7983 */ /* 0x000f220000300a00 */
[----:B------:R-:W-:Y:S01]  /*8290*/  UIADD3 UR16, UR7, 0x200, URZ ;  /* 0x0000020007107890 */ /* 0x000fe2000fffe03f */
[----:B------:R-:W-:-:S02]  /*82a0*/  UMOV UR17, 0x80000020 ;  /* 0x8000002000117882 */ /* 0x000fc40000000000 */
[----:B--2---:R-:W-:Y:S04]  /*82b0*/  STL.64 [R1+0x670], R234 ;  /* 0x000670ea01007387 */ /* 0x004fe80000100a00 */
[----:B---3--:R-:W-:Y:S04]  /*82c0*/  STL.64 [R1+0x668], R232 ;  /* 0x000668e801007387 */ /* 0x008fe80000100a00 */
[----:B----4-:R-:W-:Y:S04]  /*82d0*/  STL.64 [R1+0x660], R230 ;  /* 0x000660e601007387 */ /* 0x010fe80000100a00 */
        /* <DEDUP_REMOVED lines=38> */
[----:B------:R-:W-:Y:S01]  /*8540*/  STL.64 [R1+0x528], R152 ;  /* 0x0005289801007387 */ /* 0x000fe20000100a00 */
[----:B------:R-:W-:-:S06]  /*8550*/  WARPGROUP.ARRIVE ;  /* 0x00000000000079c5 */ /* 0x000fcc0000000000 */
[----:B------:R-:W-:Y:S03]  /*8560*/  QGMMA.64x256x32.F32.E4M3.E4M3 R24, gdesc[UR16], R24, UP0, gsb0 ;  /* 0x03e00000101879f3 */ /* 0x000fe6000b800818 */
        /* <DEDUP_REMOVED lines=88> */
[----:B------:R-:W-:Y:S01]  /*8af0*/  UIADD3 UR18, UR8, 0x2, URZ ;  /* 0x0000000208127890 */ /* 0x000fe2000fffe03f */
[----:B------:R-:W-:Y:S01]  /*8b00*/  UMOV UR17, 0x80000020 ;  /* 0x8000002000117882 */ /* 0x000fe20000000000 */
[----:B------:R-:W-:Y:S01]  /*8b10*/  UMOV UR19, 0x80000020 ;  /* 0x8000002000137882 */ /* 0x000fe20000000000 */
[----:B--2---:R-:W-:-:S06]  /*8b20*/  WARPGROUP.ARRIVE ;  /* 0x00000000000079c5 */ /* 0x004fcc0000000000 */
[----:B------:R-:W-:Y:S03]  /*8b30*/  QGMMA.64x256x32.F32.E4M3.E4M3 R108, gdesc[UR16], R108, gsb0 ;  /* 0x03e00000106c79f3 */ /* 0x000fe6000800086c */
[----:B------:R-:W-:Y:S02]  /*8b40*/  WARPGROUP.DEPBAR.LE gsb0, 0x0 ;  /* 0x00008000000079c5 */ /* 0x000fe40000010000 */
[----:B------:R-:W-:Y:S01]  /*8b50*/  STL.64 [R1], R108 ;  /* 0x0000006c01007387 */ /* 0x000fe20000100a00 */
[----:B0-----:R-:W-:-:S03]  /*8b60*/  IMAD.MOV.U32 R2, RZ, RZ, R108 ;  /* 0x000000ffff027224 */ /* 0x001fc600078e006c */
        /* <DEDUP_REMOVED lines=63> */
[----:B0-----:R0:W5:Y:S04]  /*8f60*/  LDL.LU.64 R234, [R1+0x670] ;  /* 0x0006700001ea7983 */ /* 0x0011680000300a00 */
[----:B------:R0:W5:Y:S04]  /*8f70*/  LDL.LU.64 R232, [R1+0x668] ;  /* 0x0006680001e87983 */ /* 0x0001680000300a00 */
        /* <DEDUP_REMOVED lines=62> */
[----:B------:R-:W-:Y:S01]  /*9360*/  UIADD3 UR16, UR7, 0x202, URZ ;  /* 0x0000020207107890 */ /* 0x000fe2000fffe03f */
[----:B------:R-:W-:Y:S01]  /*9370*/  UMOV UR17, 0x80000020 ;  /* 0x8000002000117882 */ /* 0x000fe20000000000 */
[----:B------:R-:W-:-:S04]  /*9380*/  UIADD3 UR6, UR6, 0x2, URZ ;  /* 0x0000000206067890 */ /* 0x000fc8000fffe03f */
[----:B------:R-:W-:-:S04]  /*9390*/  UISETP.NE.AND UP0, UPT, UR6, UR26, UPT ;  /* 0x0000001a0600728c */ /* 0x000fc8000bf05270 */
[----:B------:R-:W-:-:S06]  /*93a0*/  USEL UR7, URZ, 0x1, UP0 ;  /* 0x000000013f077887 */ /* 0x000fcc0008000000 */
[----:B------:R-:W-:Y:S01]  /*93b0*/  ISETP.NE.AND P0, PT, RZ, UR7, PT ;  /* 0x00000007ff007c0c */ /* 0x000fe2000bf05270 */
[----:B--2---:R-:W-:-:S06]  /*93c0*/  WARPGROUP.ARRIVE ;  /* 0x00000000000079c5 */ /* 0x004fcc0000000000 */
[----:B------:R-:W-:Y:S03]  /*93d0*/  QGMMA.64x256x32.F32.E4M3.E4M3 R24, gdesc[UR16], R24, gsb0 ;  /* 0x03e00000101879f3 */ /* 0x000fe60008000818 */
[----:B------:R-:W-:-:S03]  /*93e0*/  WARPGROUP.DEPBAR.LE gsb0, 0x0 ;  /* 0x00008000000079c5 */ /* 0x000fc60000010000 */
[----:B0-----:R-:W-:Y:S05]  /*93f0*/  @!P0 BRA `(.L_x_28) ;  /* 0x0000003c000c8947 */ /* 0x001fea0003800000 */
[----:B-----5:R0:W-:Y:S04]  /*9400*/  STL [R1+0x6a0], R225 ;  /* 0x0006a0e101007387 */ /* 0x0201e80000100800 */
[----:B------:R2:W-:Y:S01]  /*9410*/  STL [R1+0x69c], R226 ;  /* 0x00069ce201007387 */ /* 0x0005e20000100800 */
[----:B0-----:R-:W-:-:S03]  /*9420*/  IMAD.MOV.U32 R225, RZ, RZ, R2 ;  /* 0x000000ffffe17224 */ /* 0x001fc600078e0002 */
[----:B--2---:R-:W2:Y:S04]  /*9430*/  LDL R226, [R1+0x4] ;  /* 0x0000040001e27983 */ /* 0x004ea80000100800 */
[----:B------:R0:W-:Y:S04]  /*9440*/  STL [R1+0x698], R227 ;  /* 0x000698e301007387 */ /* 0x0001e80000100800 */
[----:B0-----:R-:W3:Y:S04]  /*9450*/  LDL R227, [R1+0x8] ;  /* 0x0000080001e37983 */ /* 0x001ee80000100800 */
[----:B------:R0:W-:Y:S04]  /*9460*/  STL [R1+0x694], R228 ;  /* 0x000694e401007387 */ /* 0x0001e80000100800 */
[----:B0-----:R-:W4:Y:S04]  /*9470*/  LDL R228, [R1+0xc] ;  /* 0x00000c0001e47983 */ /* 0x001f280000100800 */
        /* <DEDUP_REMOVED lines=209> */
[----:B0-----:R-:W4:Y:S04]  /*a190*/  LDL.LU R121, [R1+0x200] ;  /* 0x0002000001797983 */ /* 0x001f280000300800 */
        /* <DEDUP_REMOVED lines=14> */
[----:B------:R-:W4:Y:S04]  /*a280*/  LDL.LU R2, [R1+0x230] ;  /* 0x0002300001027983 */ /* 0x000f280000300800 */
        /* <DEDUP_REMOVED lines=38> */
[----:B------:R0:W-:Y:S01]  /*a4f0*/  STL [R1+0x484], R148 ;  /* 0x0004849401007387 */ /* 0x0001e20000100800 */
[----:B------:R-:W-:-:S03]  /*a500*/  FADD R3, R225, R3 ;  /* 0x00000003e1037221 */ /* 0x000fc60000000000 */
[----:B0-----:R-:W4:Y:S04]  /*a510*/  LDL.LU R148, [R1+0x214] ;  /* 0x0002140001947983 */ /* 0x001f280000300800 */
[----:B------:R0:W-:Y:S01]  /*a520*/  STL [R1+0x480], R149 ;  /* 0x0004809501007387 */ /* 0x0001e20000100800 */
[----:B--2---:R-:W-:-:S01]  /*a530*/  FADD R4, R226, R4 ;  /* 0x00000004e2047221 */ /* 0x004fc20000000000 */
[----:B---3--:R-:W-:Y:S02]  /*a540*/  FADD R5, R227, R5 ;  /* 0x00000005e3057221 */ /* 0x008fe40000000000 */
[----:B0-----:R-:W2:Y:S04]  /*a550*/  LDL R149, [R1+0x1f4] ;  /* 0x0001f40001957983 */ /* 0x001ea80000100800 */
[----:B------:R0:W-:Y:S01]  /*a560*/  STL [R1+0x47c], R150 ;  /* 0x00047c9601007387 */ /* 0x0001e20000100800 */
[----:B----4-:R-:W-:-:S01]  /*a570*/  FADD R6, R228, R6 ;  /* 0x00000006e4067221 */ /* 0x010fc20000000000 */
[----:B------:R-:W-:-:S02]  /*a580*/  FADD R7, R229, R7 ;  /* 0x00000007e5077221 */ /* 0x000fc40000000000 */
[----:B0-----:R-:W3:Y:S04]  /*a590*/  LDL R150, [R1+0x1c0] ;  /* 0x0001c00001967983 */ /* 0x001ee80000100800 */
[----:B------:R0:W-:Y:S01]  /*a5a0*/  STL [R1+0x478], R151 ;  /* 0x0004789701007387 */ /* 0x0001e20000100800 */
[----:B------:R-:W-:-:S01]  /*a5b0*/  FADD R8, R230, R8 ;  /* 0x00000008e6087221 */ /* 0x000fc20000000000 */
[----:B------:R-:W-:Y:S02]  /*a5c0*/  FADD R9, R231, R9 ;  /* 0x00000009e7097221 */ /* 0x000fe40000000000 */
[----:B0-----:R-:W4:Y:S04]  /*a5d0*/  LDL R151, [R1+0x1f0] ;  /* 0x0001f00001977983 */ /* 0x001f280000100800 */
[----:B------:R0:W-:Y:S01]  /*a5e0*/  STL [R1+0x474], R0 ;  /* 0x0004740001007387 */ /* 0x0001e20000100800 */
[----:B------:R-:W-:-:S01]  /*a5f0*/  FADD R10, R232, R10 ;  /* 0x0000000ae80a7221 */ /* 0x000fc20000000000 */
[----:B------:R-:W-:-:S02]  /*a600*/  FADD R11, R233, R11 ;  /* 0x0000000be90b7221 */ /* 0x000fc40000000000 */
[----:B0-----:R-:W2:Y:S04]  /*a610*/  LDL.LU R0, [R1+0x210] ;  /* 0x0002100001007983 */ /* 0x001ea80000300800 */
[----:B------:R-:W3:Y:S04]  /*a620*/  LDL.LU R225, [R1+0x6a0] ;  /* 0x0006a00001e17983 */ /* 0x000ee80000300800 */
[----:B------:R-:W4:Y:S04]  /*a630*/  LDL.LU R226, [R1+0x69c] ;  /* 0x00069c0001e27983 */ /* 0x000f280000300800 */
[----:B------:R-:W2:Y:S04]  /*a640*/  LDL.LU R227, [R1+0x698] ;  /* 0x0006980001e37983 */ /* 0x000ea80000300800 */
[----:B------:R-:W2:Y:S04]  /*a650*/  LDL.LU R228, [R1+0x694] ;  /* 0x0006940001e47983 */ /* 0x000ea80000300800 */
[----:B------:R-:W2:Y:S01]  /*a660*/  LDL.LU R229, [R1+0x690] ;  /* 0x0006900001e57983 */ /* 0x000ea20000300800 */
[----:B------:R-:W-:-:S03]  /*a670*/  FADD R12, R234, R12 ;  /* 0x0000000cea0c7221 */ /* 0x000fc60000000000 */
[----:B------:R-:W2:Y:S01]  /*a680*/  LDL.LU R230, [R1+0x68c] ;  /* 0x00068c0001e67983 */ /* 0x000ea20000300800 */
[----:B------:R-:W-:-:S03]  /*a690*/  FADD R13, R235, R13 ;  /* 0x0000000deb0d7221 */ /* 0x000fc60000000000 */
[----:B------:R-:W2:Y:S04]  /*a6a0*/  LDL.LU R231, [R1+0x688] ;  /* 0x0006880001e77983 */ /* 0x000ea80000300800 */
[----:B------:R-:W2:Y:S04]  /*a6b0*/  LDL.LU R232, [R1+0x684] ;  /* 0x0006840001e87983 */ /* 0x000ea80000300800 */
[----:B------:R-:W2:Y:S04]  /*a6c0*/  LDL.LU R233, [R1+0x680] ;  /* 0x0006800001e97983 */ /* 0x000ea80000300800 */
[----:B------:R-:W2:Y:S04]  /*a6d0*/  LDL.LU R234, [R1+0x67c] ;  /* 0x00067c0001ea7983 */ /* 0x000ea80000300800 */
[----:B------:R-:W2:Y:S01]  /*a6e0*/  LDL.LU R235, [R1+0x678] ;  /* 0x0006780001eb7983 */ /* 0x000ea20000300800 */
[----:B------:R-:W-:-:S01]  /*a6f0*/  FADD R14, R24, R14 ;  /* 0x0000000e180e7221 */ /* 0x000fc20000000000 */
[----:B------:R-:W-:Y:S01]  /*a700*/  FADD R15, R25, R15 ;  /* 0x0000000f190f7221 */ /* 0x000fe20000000000 */
[----:B------:R-:W-:-:S01]  /*a710*/  FADD R16, R26, R16 ;  /* 0x000000101a107221 */ /* 0x000fc20000000000 */
[----:B------:R-:W2:Y:S01]  /*a720*/  LDL.LU R24, [R1+0x674] ;  /* 0x0006740001187983 */ /* 0x000ea20000300800 */
[----:B------:R-:W-:-:S01]  /*a730*/  FADD R17, R27, R17 ;  /* 0x000000111b117221 */ /* 0x000fc20000000000 */
[----:B------:R-:W-:-:S02]  /*a740*/  FADD R18, R28, R18 ;  /* 0x000000121c127221 */ /* 0x000fc40000000000 */
[----:B------:R-:W2:Y:S01]  /*a750*/  LDL.LU R25, [R1+0x670] ;  /* 0x0006700001197983 */ /* 0x000ea20000300800 */
[----:B------:R-:W-:-:S03]  /*a760*/  FADD R19, R29, R19 ;  /* 0x000000131d137221 */ /* 0x000fc60000000000 */
        /* <DEDUP_REMOVED lines=155> */
[----:B---3--:R-:W-:-:S03]  /*b120*/  FADD R225, R107, R225 ;  /* 0x000000e16be17221 */ /* 0x008fc60000000000 */
[----:B------:R-:W3:Y:S01]  /*b130*/  LDL.LU R104, [R1+0x534] ;  /* 0x0005340001687983 */ /* 0x000ee20000300800 */
[----:B----4-:R-:W-:-:S03]  /*b140*/  FADD R226, R108, R226 ;  /* 0x000000e26ce27221 */ /* 0x010fc60000000000 */
[----:B------:R-:W4:Y:S01]  /*b150*/  LDL.LU R105, [R1+0x530] ;  /* 0x0005300001697983 */ /* 0x000f220000300800 */
[----:B--2---:R-:W-:-:S03]  /*b160*/  FADD R227, R109, R227 ;  /* 0x000000e36de37221 */ /* 0x004fc60000000000 */
        /* <DEDUP_REMOVED lines=15> */
[----:B------:R-:W-:-:S01]  /*b260*/  FADD R235, R117, R235 ;  /* 0x000000eb75eb7221 */ /* 0x000fc20000000000 */
[----:B------:R-:W-:Y:S02]  /*b270*/  FADD R121, R120, R121 ;  /* 0x0000007978797221 */ /* 0x000fe40000000000 */
[----:B------:R-:W2:Y:S01]  /*b280*/  LDL.LU R114, [R1+0x50c] ;  /* 0x00050c0001727983 */ /* 0x000ea20000300800 */
[----:B------:R-:W-:-:S03]  /*b290*/  FADD R236, R118, R236 ;  /* 0x000000ec76ec7221 */ /* 0x000fc60000000000 */
[----:B------:R-:W2:Y:S01]  /*b2a0*/  LDL.LU R115, [R1+0x508] ;  /* 0x0005080001737983 */ /* 0x000ea20000300800 */
[----:B------:R-:W-:-:S03]  /*b2b0*/  FADD R237, R119, R237 ;  /* 0x000000ed77ed7221 */ /* 0x000fc60000000000 */
[----:B------:R-:W2:Y:S01]  /*b2c0*/  LDL.LU R116, [R1+0x504] ;  /* 0x0005040001747983 */ /* 0x000ea20000300800 */
[----:B------:R-:W-:-:S03]  /*b2d0*/  FADD R123, R122, R123 ;  /* 0x0000007b7a7b7221 */ /* 0x000fc60000000000 */
[----:B------:R-:W2:Y:S04]  /*b2e0*/  LDL.LU R117, [R1+0x500] ;  /* 0x0005000001757983 */ /* 0x000ea80000300800 */
[----:B------:R-:W2:Y:S01]  /*b2f0*/  LDL.LU R118, [R1+0x4fc] ;  /* 0x0004fc0001767983 */ /* 0x000ea20000300800 */
[----:B------:R-:W-:-:S03]  /*b300*/  FADD R125, R124, R125 ;  /* 0x0000007d7c7d7221 */ /* 0x000fc60000000000 */
[----:B------:R-:W2:Y:S04]  /*b310*/  LDL.LU R119, [R1+0x4f8] ;  /* 0x0004f80001777983 */ /* 0x000ea80000300800 */
[----:B------:R-:W2:Y:S04]  /*b320*/  LDL.LU R120, [R1+0x4f4] ;  /* 0x0004f40001787983 */ /* 0x000ea80000300800 */
[----:B------:R0:W-:Y:S01]  /*b330*/  STL [R1+0x200], R121 ;  /* 0x0002007901007387 */ /* 0x0001e20000100800 */
[----:B------:R-:W-:-:S01]  /*b340*/  FADD R127, R126, R127 ;  /* 0x0000007f7e7f7221 */ /* 0x000fc20000000000 */
[----:B------:R-:W-:Y:S01]  /*b350*/  FADD R0, R128, R0 ;  /* 0x0000000080007221 */ /* 0x000fe20000000000 */
[----:B------:R-:W-:-:S01]  /*b360*/  FADD R148, R150, R148 ;  /* 0x0000009496947221 */ /* 0x000fc20000000000 */
[----:B0-----:R-:W2:Y:S04]  /*b370*/  LDL.LU R121, [R1+0x4f0] ;  /* 0x0004f00001797983 */ /* 0x001ea80000300800 */
        /* <DEDUP_REMOVED lines=9> */
[----:B------:R-:W-:-:S02]  /*b410*/  FADD R136, R137, R136 ;  /* 0x0000008889887221 */ /* 0x000fc40000000000 */
[----:B0-----:R-:W2:Y:S04]  /*b420*/  LDL.LU R125, [R1+0x4e0] ;  /* 0x0004e000017d7983 */ /* 0x001ea80000300800 */
[----:B------:R-:W2:Y:S04]  /*b430*/  LDL.LU R126, [R1+0x4dc] ;  /* 0x0004dc00017e7983 */ /* 0x000ea80000300800 */
[----:B------:R0:W-:Y:S01]  /*b440*/  STL [R1+0x20c], R127 ;  /* 0x00020c7f01007387 */ /* 0x0001e20000100800 */
[----:B------:R-:W-:-:S01]  /*b450*/  FADD R132, R134, R132 ;  /* 0x0000008486847221 */ /* 0x000fc20000000000 */
[----:B------:R-:W-:-:S02]  /*b460*/  FADD R2, R130, R2 ;  /* 0x0000000282027221 */ /* 0x000fc40000000000 */
[----:B0-----:R-:W2:Y:S04]  /*b470*/  LDL.LU R127, [R1+0x4d8] ;  /* 0x0004d800017f7983 */ /* 0x001ea80000300800 */
[----:B------:R-:W2:Y:S04]  /*b480*/  LDL.LU R128, [R1+0x4d4] ;  /* 0x0004d40001807983 */ /* 0x000ea80000300800 */
[----:B------:R-:W-:Y:S04]  /*b490*/  STL [R1+0x210], R0 ;  /* 0x0002100001007387 */ /* 0x000fe80000100800 */
[----:B------:R-:W-:Y:S04]  /*b4a0*/  STL [R1+0x214], R148 ;  /* 0x0002149401007387 */ /* 0x000fe80000100800 */
[----:B------:R-:W-:Y:S04]  /*b4b0*/  STL [R1+0x218], R144 ;  /* 0x0002189001007387 */ /* 0x000fe80000100800 */
[----:B------:R-:W-:Y:S04]  /*b4c0*/  STL [R1+0x21c], R142 ;  /* 0x00021c8e01007387 */ /* 0x000fe80000100800 */
[----:B------:R-:W-:Y:S04]  /*b4d0*/  STL [R1+0x220], R140 ;  /* 0x0002208c01007387 */ /* 0x000fe80000100800 */
[----:B------:R-:W-:Y:S04]  /*b4e0*/  STL [R1+0x224], R138 ;  /* 0x0002248a01007387 */ /* 0x000fe80000100800 */
[----:B------:R-:W3:Y:S04]  /*b4f0*/  LDL.LU R130, [R1+0x234] ;  /* 0x0002340001827983 */ /* 0x000ee80000300800 */
[----:B------:R-:W-:Y:S04]  /*b500*/  STL [R1+0x228], R136 ;  /* 0x0002288801007387 */ /* 0x000fe80000100800 */
[----:B------:R0:W-:Y:S04]  /*b510*/  STL [R1+0x22c], R132 ;  /* 0x00022c8401007387 */ /* 0x0001e80000100800 */
[----:B0-----:R-:W4:Y:S04]  /*b520*/  LDL.LU R132, [R1+0x238] ;  /* 0x0002380001847983 */ /* 0x001f280000300800 */
[----:B------:R-:W2:Y:S04]  /*b530*/  LDL.LU R134, [R1+0x23c] ;  /* 0x00023c0001867983 */ /* 0x000ea80000300800 */
[----:B------:R0:W-:Y:S04]  /*b540*/  STL [R1+0x230], R2 ;  /* 0x0002300201007387 */ /* 0x0001e80000100800 */
[----:B------:R-:W2:Y:S04]  /*b550*/  LDL.LU R136, [R1+0x240] ;  /* 0x0002400001887983 */ /* 0x000ea80000300800 */
        /* <DEDUP_REMOVED lines=11> */
[----:B0-----:R-:W2:Y:S04]  /*b610*/  LDL.LU R2, [R1+0x270] ;  /* 0x0002700001027983 */ /* 0x001ea80000300800 */
[----:B------:R-:W2:Y:S01]  /*b620*/  LDL.LU R0, [R1+0x274] ;  /* 0x0002740001007983 */ /* 0x000ea20000300800 */
[----:B---3--:R-:W-:-:S03]  /*b630*/  FADD R130, R129, R130 ;  /* 0x0000008281827221 */ /* 0x008fc60000000000 */
[----:B------:R-:W3:Y:S04]  /*b640*/  LDL.LU R129, [R1+0x4d0] ;  /* 0x0004d00001817983 */ /* 0x000ee80000300800 */
[----:B------:R0:W-:Y:S04]  /*b650*/  STL [R1+0x234], R130 ;  /* 0x0002348201007387 */ /* 0x0001e80000100800 */
[----:B0-----:R-:W3:Y:S01]  /*b660*/  LDL.LU R130, [R1+0x4cc] ;  /* 0x0004cc0001827983 */ /* 0x001ee20000300800 */
[----:B----4-:R-:W-:-:S03]  /*b670*/  FADD R132, R131, R132 ;  /* 0x0000008483847221 */ /* 0x010fc60000000000 */
[----:B------:R-:W4:Y:S01]  /*b680*/  LDL.LU R131, [R1+0x4c8] ;  /* 0x0004c80001837983 */ /* 0x000f220000300800 */
[----:B--2---:R-:W-:-:S03]  /*b690*/  FADD R134, R133, R134 ;  /* 0x0000008685867221 */ /* 0x004fc60000000000 */
[----:B------:R0:W-:Y:S01]  /*b6a0*/  STL [R1+0x238], R132 ;  /* 0x0002388401007387 */ /* 0x0001e20000100800 */
[----:B------:R-:W-:-:S03]  /*b6b0*/  FADD R136, R135, R136 ;  /* 0x0000008887887221 */ /* 0x000fc60000000000 */
[----:B0-----:R-:W2:Y:S01]  /*b6c0*/  LDL.LU R132, [R1+0x4c4] ;  /* 0x0004c40001847983 */ /* 0x001ea20000300800 */
[----:B------:R-:W-:-:S03]  /*b6d0*/  FADD R150, R151, R150 ;  /* 0x0000009697967221 */ /* 0x000fc60000000000 */
[----:B------:R-:W2:Y:S01]  /*b6e0*/  LDL.LU R133, [R1+0x4c0] ;  /* 0x0004c00001857983 */ /* 0x000ea20000300800 */
[----:B------:R-:W-:-:S03]  /*b6f0*/  FADD R148, R149, R148 ;  /* 0x0000009495947221 */ /* 0x000fc60000000000 */
[----:B------:R0:W-:Y:S01]  /*b700*/  STL [R1+0x23c], R134 ;  /* 0x00023c8601007387 */ /* 0x0001e20000100800 */
[----:B------:R-:W-:-:S01]  /*b710*/  FADD R146, R147, R146 ;  /* 0x0000009293927221 */ /* 0x000fc20000000000 */
[----:B------:R-:W-:Y:S02]  /*b720*/  FADD R144, R145, R144 ;  /* 0x0000009091907221 */ /* 0x000fe40000000000 */
[----:B0-----:R-:W2:Y:S01]  /*b730*/  LDL.LU R134, [R1+0x4bc] ;  /* 0x0004bc0001867983 */ /* 0x001ea20000300800 */
[----:B------:R-:W-:-:S03]  /*b740*/  FADD R143, R24, R143 ;  /* 0x0000008f188f7221 */ /* 0x000fc60000000000 */
[----:B------:R-:W2:Y:S01]  /*b750*/  LDL.LU R135, [R1+0x4b8] ;  /* 0x0004b80001877983 */ /* 0x000ea20000300800 */
[----:B------:R-:W-:-:S03]  /*b760*/  FADD R142, R25, R142 ;  /* 0x0000008e198e7221 */ /* 0x000fc60000000000 */
[----:B------:R0:W-:Y:S01]  /*b770*/  STL [R1+0x240], R136 ;  /* 0x0002408801007387 */ /* 0x0001e20000100800 */
[----:B------:R-:W-:-:S01]  /*b780*/  FADD R141, R26, R141 ;  /* 0x0000008d1a8d7221 */ /* 0x000fc20000000000 */
[----:B------:R-:W-:Y:S01]  /*b790*/  FADD R140, R27, R140 ;  /* 0x0000008c1b8c7221 */ /* 0x000fe20000000000 */
[----:B------:R-:W-:-:S01]  /*b7a0*/  FADD R139, R28, R139 ;  /* 0x0000008b1c8b7221 */ /* 0x000fc20000000000 */
[----:B0-----:R-:W2:Y:S01]  /*b7b0*/  LDL.LU R136, [R1+0x4b4] ;  /* 0x0004b40001887983 */ /* 0x001ea20000300800 */
[----:B------:R-:W-:-:S03]  /*b7c0*/  FADD R138, R29, R138 ;  /* 0x0000008a1d8a7221 */ /* 0x000fc60000000000 */
[----:B------:R0:W-:Y:S01]  /*b7d0*/  STL [R1+0x244], R150 ;  /* 0x0002449601007387 */ /* 0x0001e20000100800 */
[----:B------:R-:W-:-:S03]  /*b7e0*/  FADD R137, R30, R137 ;  /* 0x000000891e897221 */ /* 0x000fc60000000000 */
[----:B------:R1:W-:Y:S01]  /*b7f0*/  STL [R1+0x248], R148 ;  /* 0x0002489401007387 */ /* 0x0003e20000100800 */
[----:B------:R-:W-:-:S03]  /*b800*/  FADD R2, R31, R2 ;  /* 0x000000021f027221 */ /* 0x000fc60000000000 */
[----:B------:R1:W-:Y:S01]  /*b810*/  STL [R1+0x24c], R146 ;  /* 0x00024c9201007387 */ /* 0x0003e20000100800 */
[----:B------:R-:W-:-:S03]  /*b820*/  FADD R0, R32, R0 ;  /* 0x0000000020007221 */ /* 0x000fc60000000000 */
[----:B------:R1:W-:Y:S04]  /*b830*/  STL [R1+0x250], R144 ;  /* 0x0002509001007387 */ /* 0x0003e80000100800 */
[----:B------:R1:W-:Y:S04]  /*b840*/  STL [R1+0x254], R143 ;  /* 0x0002548f01007387 */ /* 0x0003e80000100800 */
[----:B------:R1:W-:Y:S04]  /*b850*/  STL [R1+0x258], R142 ;  /* 0x0002588e01007387 */ /* 0x0003e80000100800 */
[----:B------:R1:W-:Y:S04]  /*b860*/  STL [R1+0x25c], R141 ;  /* 0x00025c8d01007387 */ /* 0x0003e80000100800 */
[----:B------:R1:W-:Y:S04]  /*b870*/  STL [R1+0x260], R140 ;  /* 0x0002608c01007387 */ /* 0x0003e80000100800 */
[----:B------:R1:W-:Y:S04]  /*b880*/  STL [R1+0x264], R139 ;  /* 0x0002648b01007387 */ /* 0x0003e80000100800 */
[----:B------:R1:W-:Y:S04]  /*b890*/  STL [R1+0x268], R138 ;  /* 0x0002688a01007387 */ /* 0x0003e80000100800 */
[----:B------:R-:W3:Y:S04]  /*b8a0*/  LDL.LU R151, [R1+0x278] ;  /* 0x0002780001977983 */ /* 0x000ee80000300800 */
[----:B------:R1:W-:Y:S04]  /*b8b0*/  STL [R1+0x26c], R137 ;  /* 0x00026c8901007387 */ /* 0x0003e80000100800 */
[----:B0-----:R-:W4:Y:S04]  /*b8c0*/  LDL.LU R150, [R1+0x27c] ;  /* 0x00027c0001967983 */ /* 0x001f280000300800 */
[----:B------:R0:W-:Y:S04]  /*b8d0*/  STL [R1+0x270], R2 ;  /* 0x0002700201007387 */ /* 0x0001e80000100800 */
[----:B------:R-:W2:Y:S04]  /*b8e0*/  LDL.LU R149, [R1+0x280] ;  /* 0x0002800001957983 */ /* 0x000ea80000300800 */
[----:B------:R0:W-:Y:S04]  /*b8f0*/  STL [R1+0x274], R0 ;  /* 0x0002740001007387 */ /* 0x0001e80000100800 */
[----:B-1----:R-:W2:Y:S04]  /*b900*/  LDL.LU R148, [R1+0x284] ;  /* 0x0002840001947983 */ /* 0x002ea80000300800 */
        /* <DEDUP_REMOVED lines=13> */
[----:B---3--:R-:W-:-:S05]  /*b9e0*/  FADD R151, R33, R151 ;  /* 0x0000009721977221 */ /* 0x008fca0000000000 */
[----:B------:R0:W-:Y:S01]  /*b9f0*/  STL [R1+0x278], R151 ;  /* 0x0002789701007387 */ /* 0x0001e20000100800 */
[----:B----4-:R-:W-:-:S05]  /*ba00*/  FADD R150, R34, R150 ;  /* 0x0000009622967221 */ /* 0x010fca0000000000 */
[----:B------:R1:W-:Y:S01]  /*ba10*/  STL [R1+0x27c], R150 ;  /* 0x00027c9601007387 */ /* 0x0003e20000100800 */
[----:B--2---:R-:W-:-:S05]  /*ba20*/  FADD R149, R35, R149 ;  /* 0x0000009523957221 */ /* 0x004fca0000000000 */
[----:B------:R2:W-:Y:S01]  /*ba30*/  STL [R1+0x280], R149 ;  /* 0x0002809501007387 */ /* 0x0005e20000100800 */
[----:B------:R-:W-:-:S01]  /*ba40*/  FADD R148, R36, R148 ;  /* 0x0000009424947221 */ /* 0x000fc20000000000 */
[----:B------:R-:W-:-:S04]  /*ba50*/  FADD R147, R37, R147 ;  /* 0x0000009325937221 */ /* 0x000fc80000000000 */
[----:B------:R3:W-:Y:S01]  /*ba60*/  STL [R1+0x284], R148 ;  /* 0x0002849401007387 */ /* 0x0007e20000100800 */
[----:B------:R-:W-:-:S03]  /*ba70*/  FADD R146, R38, R146 ;  /* 0x0000009226927221 */ /* 0x000fc60000000000 */
        /* <DEDUP_REMOVED lines=20> */
[----:B0-----:R-:W4:Y:S01]  /*bbc0*/  LDL.LU R151, [R1+0x2bc] ;  /* 0x0002bc0001977983 */ /* 0x001f220000300800 */
[----:B------:R-:W-:-:S03]  /*bbd0*/  FADD R0, R49, R0 ;  /* 0x0000000031007221 */ /* 0x000fc60000000000 */
[----:B------:R0:W-:Y:S04]  /*bbe0*/  STL [R1+0x2b0], R137 ;  /* 0x0002b08901007387 */ /* 0x0001e80000100800 */
[----:B-1----:R-:W4:Y:S04]  /*bbf0*/  LDL.LU R150, [R1+0x2c0] ;  /* 0x0002c00001967983 */ /* 0x002f280000300800 */
[----:B------:R1:W-:Y:S04]  /*bc00*/  STL [R1+0x2b4], R2 ;  /* 0x0002b40201007387 */ /* 0x0003e80000100800 */
[----:B--2---:R-:W2:Y:S04]  /*bc10*/  LDL.LU R149, [R1+0x2c4] ;  /* 0x0002c40001957983 */ /* 0x004ea80000300800 */
[----:B------:R1:W-:Y:S04]  /*bc20*/  STL [R1+0x2b8], R0 ;  /* 0x0002b80001007387 */ /* 0x0003e80000100800 */
[----:B---3--:R-:W3:Y:S04]  /*bc30*/  LDL.LU R148, [R1+0x2c8] ;  /* 0x0002c80001947983 */ /* 0x008ee80000300800 */
[----:B----4-:R-:W4:Y:S04]  /*bc40*/  LDL.LU R147, [R1+0x2cc] ;  /* 0x0002cc0001937983 */ /* 0x010f280000300800 */
[----:B------:R-:W4:Y:S04]  /*bc50*/  LDL.LU R146, [R1+0x2d0] ;  /* 0x0002d00001927983 */ /* 0x000f280000300800 */
        /* <DEDUP_REMOVED lines=8> */
[----:B0-----:R-:W4:Y:S04]  /*bce0*/  LDL.LU R137, [R1+0x2f4] ;  /* 0x0002f40001897983 */ /* 0x001f280000300800 */
[----:B-1----:R-:W4:Y:S04]  /*bcf0*/  LDL.LU R2, [R1+0x2f8] ;  /* 0x0002f80001027983 */ /* 0x002f280000300800 */
[----:B------:R-:W4:Y:S01]  /*bd00*/  LDL.LU R0, [R1+0x2fc] ;  /* 0x0002fc0001007983 */ /* 0x000f220000300800 */
[----:B------:R-:W-:-:S01]  /*bd10*/  FADD R151, R50, R151 ;  /* 0x0000009732977221 */ /* 0x000fc20000000000 */
[----:B------:R-:W-:-:S04]  /*bd20*/  FADD R150, R51, R150 ;  /* 0x0000009633967221 */ /* 0x000fc80000000000 */
[----:B------:R0:W-:Y:S01]  /*bd30*/  STL [R1+0x2bc], R151 ;  /* 0x0002bc9701007387 */ /* 0x0001e20000100800 */
[----:B--2---:R-:W-:-:S03]  /*bd40*/  FADD R149, R52, R149 ;  /* 0x0000009534957221 */ /* 0x004fc60000000000 */
[----:B------:R1:W-:Y:S01]  /*bd50*/  STL [R1+0x2c0], R150 ;  /* 0x0002c09601007387 */ /* 0x0003e20000100800 */
[----:B---3--:R-:W-:-:S03]  /*bd60*/  FADD R148, R53, R148 ;  /* 0x0000009435947221 */ /* 0x008fc60000000000 */
[----:B------:R2:W-:Y:S01]  /*bd70*/  STL [R1+0x2c4], R149 ;  /* 0x0002c49501007387 */ /* 0x0005e20000100800 */
[----:B----4-:R-:W-:-:S03]  /*bd80*/  FADD R147, R54, R147 ;  /* 0x0000009336937221 */ /* 0x010fc60000000000 */
        /* <DEDUP_REMOVED lines=198> */
[----:B------:R-:W-:Y:S01]  /*c9f0*/  STL [R1+0x3cc], R151 ;  /* 0x0003cc9701007387 */ /* 0x000fe20000100800 */
[----:B--2---:R-:W-:-:S03]  /*ca00*/  FADD R149, R120, R149 ;  /* 0x0000009578957221 */ /* 0x004fc60000000000 */
[----:B------:R-:W-:Y:S01]  /*ca10*/  STL [R1+0x3d0], R150 ;  /* 0x0003d09601007387 */ /* 0x000fe20000100800 */
[----:B---3--:R-:W-:-:S03]  /*ca20*/  FADD R148, R121, R148 ;  /* 0x0000009479947221 */ /* 0x008fc60000000000 */
[----:B------:R-:W-:Y:S01]  /*ca30*/  STL [R1+0x3d4], R149 ;  /* 0x0003d49501007387 */ /* 0x000fe20000100800 */
[----:B----4-:R-:W-:-:S03]  /*ca40*/  FADD R147, R122, R147 ;  /* 0x000000937a937221 */ /* 0x010fc60000000000 */
[----:B------:R-:W-:Y:S01]  /*ca50*/  STL [R1+0x3d8], R148 ;  /* 0x0003d89401007387 */ /* 0x000fe20000100800 */
[----:B------:R-:W-:-:S03]  /*ca60*/  FADD R146, R123, R146 ;  /* 0x000000927b927221 */ /* 0x000fc60000000000 */
        /* <DEDUP_REMOVED lines=18> */
[----:B------:R-:W-:Y:S04]  /*cb90*/  STL [R1+0x400], R138 ;  /* 0x0004008a01007387 */ /* 0x000fe80000100800 */
[----:B------:R0:W-:Y:S04]  /*cba0*/  STL [R1+0x404], R137 ;  /* 0x0004048901007387 */ /* 0x0001e80000100800 */
[----:B0-----:R-:W2:Y:S01]  /*cbb0*/  LDL.LU R137, [R1+0x410] ;  /* 0x0004100001897983 */ /* 0x001ea20000300800 */
[----:B------:R-:W-:-:S01]  /*cbc0*/  FADD R2, R133, R2 ;  /* 0x0000000285027221 */ /* 0x000fc20000000000 */
[----:B------:R-:W-:-:S02]  /*cbd0*/  FADD R0, R134, R0 ;  /* 0x0000000086007221 */ /* 0x000fc40000000000 */
[----:B------:R-:W3:Y:S04]  /*cbe0*/  LDL.LU R138, [R1+0x414] ;  /* 0x00041400018a7983 */ /* 0x000ee80000300800 */
[----:B------:R-:W-:Y:S04]  /*cbf0*/  STL [R1+0x408], R2 ;  /* 0x0004080201007387 */ /* 0x000fe80000100800 */
[----:B------:R-:W4:Y:S04]  /*cc00*/  LDL.LU R139, [R1+0x418] ;  /* 0x00041800018b7983 */ /* 0x000f280000300800 */
[----:B------:R0:W-:Y:S04]  /*cc10*/  STL [R1+0x40c], R0 ;  /* 0x00040c0001007387 */ /* 0x0001e80000100800 */
        /* <DEDUP_REMOVED lines=13> */
[----:B------:R-:W4:Y:S01]  /*ccf0*/  LDL.LU R2, [R1+0x450] ;  /* 0x0004500001027983 */ /* 0x000f220000300800 */
[----:B--2---:R-:W-:-:S05]  /*cd00*/  FADD R137, R135, R137 ;  /* 0x0000008987897221 */ /* 0x004fca0000000000 */
[----:B------:R0:W-:Y:S04]  /*cd10*/  STL [R1+0x410], R137 ;  /* 0x0004108901007387 */ /* 0x0001e80000100800 */
[----:B0-----:R-:W4:Y:S01]  /*cd20*/  LDL.LU R137, [R1+0x4b0] ;  /* 0x0004b00001897983 */ /* 0x001f220000300800 */
[----:B---3--:R-:W-:-:S05]  /*cd30*/  FADD R138, R136, R138 ;  /* 0x0000008a888a7221 */ /* 0x008fca0000000000 */
[----:B------:R0:W-:Y:S04]  /*cd40*/  STL [R1+0x414], R138 ;  /* 0x0004148a01007387 */ /* 0x0001e80000100800 */
[----:B0-----:R-:W2:Y:S01]  /*cd50*/  LDL.LU R138, [R1+0x4ac] ;  /* 0x0004ac00018a7983 */ /* 0x001ea20000300800 */
[----:B----4-:R-:W-:-:S05]  /*cd60*/  FADD R139, R137, R139 ;  /* 0x0000008b898b7221 */ /* 0x010fca0000000000 */
[----:B------:R0:W-:Y:S04]  /*cd70*/  STL [R1+0x418], R139 ;  /* 0x0004188b01007387 */ /* 0x0001e80000100800 */
[----:B0-----:R-:W3:Y:S01]  /*cd80*/  LDL.LU R139, [R1+0x4a8] ;  /* 0x0004a800018b7983 */ /* 0x001ee20000300800 */
[----:B--2---:R-:W-:-:S05]  /*cd90*/  FADD R140, R138, R140 ;  /* 0x0000008c8a8c7221 */ /* 0x004fca0000000000 */
[----:B------:R0:W-:Y:S04]  /*cda0*/  STL [R1+0x41c], R140 ;  /* 0x00041c8c01007387 */ /* 0x0001e80000100800 */
[----:B0-----:R-:W2:Y:S01]  /*cdb0*/  LDL.LU R140, [R1+0x4a4] ;  /* 0x0004a400018c7983 */ /* 0x001ea20000300800 */
[----:B---3--:R-:W-:-:S05]  /*cdc0*/  FADD R141, R139, R141 ;  /* 0x0000008d8b8d7221 */ /* 0x008fca0000000000 */
        /* <DEDUP_REMOVED lines=34> */
[----:B0-----:R0:W5:Y:S01]  /*cff0*/  LDL.LU R0, [R1+0x474] ;  /* 0x0004740001007983 */ /* 0x0011620000300800 */
[----:B------:R-:W-:Y:S01]  /*d000*/  UMOV UR6, URZ ;  /* 0x0000003f00067c82 */ /* 0x000fe20008000000 */
[----:B---3--:R-:W-:-:S05]  /*d010*/  FADD R2, R2, R151 ;  /* 0x0000009702027221 */ /* 0x008fca0000000000 */
[----:B------:R0:W-:Y:S02]  /*d020*/  STL [R1+0x450], R2 ;  /* 0x0004500201007387 */ /* 0x0001e40000100800 */
.L_x_28:
[----:B------:R-:W-:Y:S05]  /*d030*/  @!P1 BRA `(.L_x_29) ;  /* 0x0000000000049947 */ /* 0x000fea0003800000 */
[----:B------:R-:W-:Y:S01]  /*d040*/  BPT.TRAP 0x1 ;  /* 0x000000040000795c */ /* 0x000fe20000300000 */
.L_x_29:
[----:B0-----:R-:W2:Y:S04]  /*d050*/  LDL R2, [R1+0x454] ;  /* 0x0004540001027983 */ /* 0x001ea80000100800 */
[----:B-----5:R0:W-:Y:S04]  /*d060*/  STL [R1+0x474], R0 ;  /* 0x0004740001007387 */ /* 0x0201e80000100800 */
[----:B0-----:R-:W3:Y:S01]  /*d070*/  LDL R0, [R1+0x458] ;  /* 0x0004580001007983 */ /* 0x001ee20000100800 */
[----:B--2---:R-:W-:Y:S01]  /*d080*/  ISETP.NE.AND P0, PT, R2, RZ, PT ;  /* 0x000000ff0200720c */ /* 0x004fe20003f05270 */
[----:B------:R-:W-:-:S12]  /*d090*/  IMAD.U32 R2, RZ, RZ, UR25 ;  /* 0x00000019ff027e24 */ /* 0x000fd8000f8e00ff */
[----:B------:R-:W-:-:S05]  /*d0a0*/  @P0 LEA R2, R2, UR11, 0x3 ;  /* 0x0000000b02020c11 */ /* 0x000fca000f8e18ff */
[----:B------:R-:W-:-:S05]  /*d0b0*/  @P0 VIADD R2, R2, 0x18 ;  /* 0x0000001802020836 */ /* 0x000fca0000000000 */
[----:B---3--:R-:W-:Y:S02]  /*d0c0*/  @P0 PRMT R2, R0, 0x654, R2 ;  /* 0x0000065400020816 */ /* 0x008fe40000000002 */
[----:B------:R0:W5:Y:S01]  /*d0d0*/  LDL.LU R0, [R1+0x474] ;  /* 0x0004740001007983 */ /* 0x0001620000300800 */
[----:B------:R-:W-:Y:S01]  /*d0e0*/  UISETP.GT.U32.AND UP0, UPT, UR13, 0x1, UPT ;  /* 0x000000010d00788c */ /* 0x000fe2000bf04070 */
[----:B------:R0:W-:Y:S05]  /*d0f0*/  @P0 SYNCS.ARRIVE.TRANS64.RED.A1T0 RZ, [R2+URZ], RZ ;  /* 0x000000ff02ff09a7 */ /* 0x0001ea000810043f */
[----:B------:R-:W-:-:S13]  /*d100*/  PLOP3.LUT P0, PT, PT, PT, UP0, 0x80, 0x0 ;  /* 0x000000000000781c */ /* 0x000fda0003f0f008 */
[----:B0-----:R-:W-:Y:S05]  /*d110*/  @P0 BRA `(.L_x_30) ;  /* 0x0000000000040947 */ /* 0x001fea0003800000 */
[----:B------:R-:W-:Y:S01]  /*d120*/  BPT.TRAP 0x1 ;  /* 0x000000040000795c */ /* 0x000fe20000300000 */
.L_x_30:
[----:B------:R-:W-:Y:S02]  /*d130*/  UISETP.GT.AND UP2, UPT, UR24, 0x1, UPT ;  /* 0x000000011800788c */ /* 0x000fe4000bf44270 */
[----:B------:R-:W-:Y:S02]  /*d140*/  UIADD3 UR23, UR23, 0x1, URZ ;  /* 0x0000000117177890 */ /* 0x000fe4000fffe03f */
[----:B------:R-:W-:Y:S02]  /*d150*/  UIADD3 UR25, UR25, 0x1, URZ ;  /* 0x0000000119197890 */ /* 0x000fe4000fffe03f */
[----:B------:R-:W-:Y:S01]  /*d160*/  PLOP3.LUT P0, PT, PT, PT, UP2, 0x80, 0x0 ;  /* 0x000000000000781c */ /* 0x000fe20003f0f028 */
[----:B------:R-:W-:Y:S02]  /*d170*/  UISETP.NE.AND UP0, UPT, UR23, 0x3, UPT ;  /* 0x000000031700788c */ /* 0x000fe4000bf05270 */
[----:B------:R-:W-:Y:S02]  /*d180*/  UISETP.NE.AND UP1, UPT, UR25, 0x3, UPT ;  /* 0x000000031900788c */ /* 0x000fe4000bf25270 */
[----:B------:R-:W-:-:S02]  /*d190*/  USEL UR8, URZ, 0x1, UP0 ;  /* 0x000000013f087887 */ /* 0x000fc40008000000 */
[----:B------:R-:W-:Y:S02]  /*d1a0*/  UIADD3 UR24, UR24, -0x1, URZ ;  /* 0xffffffff18187890 */ /* 0x000fe4000fffe03f */
[----:B------:R-:W-:Y:S02]  /*d1b0*/  USEL UR23, UR23, URZ, UP0 ;  /* 0x0000003f17177287 */ /* 0x000fe40008000000 */
[----:B-----5:R-:W-:Y:S01]  /*d1c0*/  LOP3.LUT R0, R0, UR8, RZ, 0x3c, !PT ;  /* 0x0000000800007c12 */ /* 0x020fe2000f8e3cff */
[----:B------:R-:W-:Y:S01]  /*d1d0*/  USEL UR25, UR25, URZ, UP1 ;  /* 0x0000003f19197287 */ /* 0x000fe20008800000 */
[----:B------:R-:W-:Y:S01]  /*d1e0*/  UMOV UR8, 0x1 ;  /* 0x0000000100087882 */ /* 0x000fe20000000000 */
[----:B------:R-:W-:Y:S10]  /*d1f0*/  @P0 BRA `(.L_x_31) ;  /* 0xffffff9c00a40947 */ /* 0x000ff4000383ffff */
.L_x_23:
[----:B------:R-:W-:-:S04]  /*d200*/  UISETP.NE.AND UP0, UPT, UR6, URZ, UPT ;  /* 0x0000003f0600728c */ /* 0x000fc8000bf05270 */
[----:B------:R-:W-:-:S06]  /*d210*/  USEL UR6, URZ, 0x1, !UP0 ;  /* 0x000000013f067887 */ /* 0x000fcc000c000000 */
[----:B------:R-:W-:-:S13]  /*d220*/  ISETP.NE.AND P0, PT, RZ, UR6, PT ;  /* 0x00000006ff007c0c */ /* 0x000fda000bf05270 */
[----:B------:R-:W-:Y:S05]  /*d230*/  @!P0 BRA `(.L_x_32) ;  /* 0x0000003800108947 */ /* 0x000fea0003800000 */
[----:B------:R0:W-:Y:S04]  /*d240*/  STL [R1+0x624], R43 ;  /* 0x0006242b01007387 */ /* 0x0001e80000100800 */
[----:B0-----:R-:W2:Y:S04]  /*d250*/  LDL.LU R43, [R1] ;  /* 0x00000000012b7983 */ /* 0x001ea80000300800 */
[----:B------:R0:W-:Y:S04]  /*d260*/  STL [R1+0x620], R44 ;  /* 0x0006202c01007387 */ /* 0x0001e80000100800 */
[----:B0-----:R-:W3:Y:S04]  /*d270*/  LDL.LU R44, [R1+0x4] ;  /* 0x00000400012c7983 */ /* 0x001ee80000300800 */
[----:B------:R0:W-:Y:S04]  /*d280*/  STL [R1+0x61c], R45 ;  /* 0x00061c2d01007387 */ /* 0x0001e80000100800 */
[----:B0-----:R-:W4:Y:S04]  /*d290*/  LDL.LU R45, [R1+0x8] ;  /* 0x00000800012d7983 */ /* 0x001f280000300800 */
[----:B------:R0:W-:Y:S04]  /*d2a0*/  STL [R1+0x618], R46 ;  /* 0x0006182e01007387 */ /* 0x0001e80000100800 */
[----:B0-----:R-:W5:Y:S04]  /*d2b0*/  LDL.LU R46, [R1+0xc] ;  /* 0x00000c00012e7983 */ /* 0x001f680000300800 */
        /* <DEDUP_REMOVED lines=138> */
[----:B------:R-:W5:Y:S04]  /*db60*/  LDL.LU R0, [R1+0x1b0] ;  /* 0x0001b00001007983 */ /* 0x000f680000300800 */
[----:B------:R-:W5:Y:S04]  /*db70*/  LDL.LU R2, [R1+0x204] ;  /* 0x0002040001027983 */ /* 0x000f680000300800 */
        /* <DEDUP_REMOVED lines=67> */
[----:B0-----:R-:W5:Y:S01]  /*dfb0*/  LDL.LU R149, [R1+0x12c] ;  /* 0x00012c0001957983 */ /* 0x001f620000300800 */
[----:B--2---:R-:W-:-:S03]  /*dfc0*/  FADD R3, R43, R3 ;  /* 0x000000032b037221 */ /* 0x004fc60000000000 */
[----:B------:R0:W-:Y:S01]  /*dfd0*/  STL [R1+0x478], R150 ;  /* 0x0004789601007387 */ /* 0x0001e20000100800 */
[----:B---3--:R-:W-:Y:S01]  /*dfe0*/  FADD R4, R44, R4 ;  /* 0x000000042c047221 */ /* 0x008fe20000000000 */
[----:B----4-:R-:W-:Y:S01]  /*dff0*/  FADD R5, R45, R5 ;  /* 0x000000052d057221 */ /* 0x010fe20000000000 */
[----:B-----5:R-:W-:Y:S01]  /*e000*/  FADD R6, R46, R6 ;  /* 0x000000062e067221 */ /* 0x020fe20000000000 */
[----:B------:R-:W-:Y:S01]  /*e010*/  FADD R7, R47, R7 ;  /* 0x000000072f077221 */ /* 0x000fe20000000000 */
[----:B0-----:R-:W2:Y:S04]  /*e020*/  LDL.LU R150, [R1+0x128] ;  /* 0x0001280001967983 */ /* 0x001ea80000300800 */
[----:B------:R0:W-:Y:S01]  /*e030*/  STL [R1+0x474], R151 ;  /* 0x0004749701007387 */ /* 0x0001e20000100800 */
[----:B------:R-:W-:Y:S01]  /*e040*/  FADD R8, R48, R8 ;  /* 0x0000000830087221 */ /* 0x000fe20000000000 */
[----:B------:R-:W-:Y:S01]  /*e050*/  FADD R9, R49, R9 ;  /* 0x0000000931097221 */ /* 0x000fe20000000000 */
[----:B------:R-:W-:Y:S01]  /*e060*/  FADD R10, R50, R10 ;  /* 0x0000000a320a7221 */ /* 0x000fe20000000000 */
[----:B0-----:R-:W3:Y:S04]  /*e070*/  LDL.LU R151, [R1+0x124] ;  /* 0x0001240001977983 */ /* 0x001ee80000300800 */
[----:B------:R-:W4:Y:S04]  /*e080*/  LDL.LU R43, [R1+0x624] ;  /* 0x00062400012b7983 */ /* 0x000f280000300800 */
[----:B------:R-:W5:Y:S04]  /*e090*/  LDL.LU R44, [R1+0x620] ;  /* 0x00062000012c7983 */ /* 0x000f680000300800 */
[----:B------:R-:W4:Y:S04]  /*e0a0*/  LDL.LU R45, [R1+0x61c] ;  /* 0x00061c00012d7983 */ /* 0x000f280000300800 */
[----:B------:R-:W5:Y:S01]  /*e0b0*/  LDL.LU R46, [R1+0x618] ;  /* 0x00061800012e7983 */ /* 0x000f620000300800 */
[----:B------:R-:W-:-:S03]  /*e0c0*/  FADD R11, R51, R11 ;  /* 0x0000000b330b7221 */ /* 0x000fc60000000000 */
[----:B------:R-:W4:Y:S01]  /*e0d0*/  LDL.LU R47, [R1+0x614] ;  /* 0x00061400012f7983 */ /* 0x000f220000300800 */
[----:B------:R-:W-:-:S03]  /*e0e0*/  FADD R12, R52, R12 ;  /* 0x0000000c340c7221 */ /* 0x000fc60000000000 */
        /* <DEDUP_REMOVED lines=132> */
[----:B------:R-:W5:Y:S04]  /*e930*/  LDL.LU R114, [R1+0x508] ;  /* 0x0005080001727983 */ /* 0x000f680000300800 */
[----:B------:R-:W5:Y:S01]  /*e940*/  LDL.LU R115, [R1+0x504] ;  /* 0x0005040001737983 */ /* 0x000f620000300800 */
[----:B------:R-:W-:Y:S01]  /*e950*/  FADD R206, R149, R206 ;  /* 0x000000ce95ce7221 */ /* 0x000fe20000000000 */
[----:B------:R-:W-:Y:S01]  /*e960*/  FADD R237, R118, R237 ;  /* 0x000000ed76ed7221 */ /* 0x000fe20000000000 */
[----:B------:R-:W-:Y:S01]  /*e970*/  FADD R236, R119, R236 ;  /* 0x000000ec77ec7221 */ /* 0x000fe20000000000 */
[----:B------:R0:W-:Y:S01]  /*e980*/  STL [R1+0x200], R116 ;  /* 0x0002007401007387 */ /* 0x0001e20000100800 */
[----:B------:R-:W-:Y:S01]  /*e990*/  FADD R235, R120, R235 ;  /* 0x000000eb78eb7221 */ /* 0x000fe20000000000 */
        /* <DEDUP_REMOVED lines=8> */
[----:B0-----:R-:W4:Y:S01]  /*ea20*/  LDL.LU R116, [R1+0x1b4] ;  /* 0x0001b40001747983 */ /* 0x001f220000300800 */
[----:B------:R-:W-:Y:S01]  /*ea30*/  FADD R226, R129, R226 ;  /* 0x000000e281e27221 */ /* 0x000fe20000000000 */
[----:B------:R-:W-:Y:S01]  /*ea40*/  FADD R225, R130, R225 ;  /* 0x000000e182e17221 */ /* 0x000fe20000000000 */
[----:B------:R-:W-:Y:S01]  /*ea50*/  FADD R224, R131, R224 ;  /* 0x000000e083e07221 */ /* 0x000fe20000000000 */
[----:B------:R-:W4:Y:S01]  /*ea60*/  LDL.LU R148, [R1+0x208] ;  /* 0x0002080001947983 */ /* 0x000f220000300800 */
[----:B------:R-:W-:Y:S01]  /*ea70*/  FADD R223, R132, R223 ;  /* 0x000000df84df7221 */ /* 0x000fe20000000000 */
[----:B------:R-:W-:Y:S01]  /*ea80*/  FADD R216, R139, R216 ;  /* 0x000000d88bd87221 */ /* 0x000fe20000000000 */
[----:B------:R-:W-:Y:S01]  /*ea90*/  FADD R222, R133, R222 ;  /* 0x000000de85de7221 */ /* 0x000fe20000000000 */
        /* <DEDUP_REMOVED lines=8> */
[----:B------:R-:W5:Y:S01]  /*eb20*/  LDL.LU R149, [R1+0x20c] ;  /* 0x00020c0001957983 */ /* 0x000f620000300800 */
[----:B------:R-:W-:Y:S01]  /*eb30*/  FADD R212, R143, R212 ;  /* 0x000000d48fd47221 */ /* 0x000fe20000000000 */
[----:B------:R-:W-:Y:S01]  /*eb40*/  FADD R218, R137, R218 ;  /* 0x000000da89da7221 */ /* 0x000fe20000000000 */
[----:B------:R-:W-:Y:S01]  /*eb50*/  FADD R211, R144, R211 ;  /* 0x000000d390d37221 */ /* 0x000fe20000000000 */
[----:B------:R-:W5:Y:S01]  /*eb60*/  LDL.LU R118, [R1+0x1bc] ;  /* 0x0001bc0001767983 */ /* 0x000f620000300800 */
[----:B------:R-:W-:Y:S01]  /*eb70*/  FADD R217, R138, R217 ;  /* 0x000000d98ad97221 */ /* 0x000fe20000000000 */
[----:B------:R-:W-:Y:S01]  /*eb80*/  FADD R210, R145, R210 ;  /* 0x000000d291d27221 */ /* 0x000fe20000000000 */
[----:B---3--:R-:W-:Y:S01]  /*eb90*/  FADD R204, R151, R204 ;  /* 0x000000cc97cc7221 */ /* 0x008fe20000000000 */
[----:B------:R-:W3:Y:S01]  /*eba0*/  LDL.LU R0, [R1+0x210] ;  /* 0x0002100001007983 */ /* 0x000ee20000300800 */
[----:B------:R-:W-:Y:S01]  /*ebb0*/  FADD R209, R146, R209 ;  /* 0x000000d192d17221 */ /* 0x000fe20000000000 */
[----:B--2---:R-:W-:Y:S01]  /*ebc0*/  FADD R205, R150, R205 ;  /* 0x000000cd96cd7221 */ /* 0x004fe20000000000 */
[----:B------:R-:W-:Y:S01]  /*ebd0*/  FADD R208, R147, R208 ;  /* 0x000000d093d07221 */ /* 0x000fe20000000000 */
[----:B------:R-:W2:Y:S04]  /*ebe0*/  LDL.LU R119, [R1+0x1c0] ;  /* 0x0001c00001777983 */ /* 0x000ea80000300800 */
[----:B0-----:R-:W2:Y:S04]  /*ebf0*/  LDL.LU R2, [R1+0x214] ;  /* 0x0002140001027983 */ /* 0x001ea80000300800 */
        /* <DEDUP_REMOVED lines=29> */
[----:B------:R-:W2:Y:S01]  /*edd0*/  LDL.LU R147, [R1+0x250] ;  /* 0x0002500001937983 */ /* 0x000ea20000300800 */
[----:B----4-:R-:W-:-:S03]  /*ede0*/  FADD R148, R116, R148 ;  /* 0x0000009474947221 */ /* 0x010fc60000000000 */
[----:B------:R-:W4:Y:S04]  /*edf0*/  LDL.LU R116, [R1+0x500] ;  /* 0x0005000001747983 */ /* 0x000f280000300800 */
[----:B------:R0:W-:Y:S01]  /*ee00*/  STL [R1+0x208], R148 ;  /* 0x0002089401007387 */ /* 0x0001e20000100800 */
[----:B-----5:R-:W-:-:S03]  /*ee10*/  FADD R149, R117, R149 ;  /* 0x0000009575957221 */ /* 0x020fc60000000000 */
[----:B0-----:R-:W5:Y:S04]  /*ee20*/  LDL.LU R148, [R1+0x254] ;  /* 0x0002540001947983 */ /* 0x001f680000300800 */
[----:B------:R-:W4:Y:S04]  /*ee30*/  LDL.LU R117, [R1+0x4fc] ;  /* 0x0004fc0001757983 */ /* 0x000f280000300800 */
[----:B------:R0:W-:Y:S04]  /*ee40*/  STL [R1+0x20c], R149 ;  /* 0x00020c9501007387 */ /* 0x0001e80000100800 */
[----:B0-----:R-:W4:Y:S01]  /*ee50*/  LDL.LU R149, [R1+0x258] ;  /* 0x0002580001957983 */ /* 0x001f220000300800 */
[----:B---3--:R-:W-:Y:S01]  /*ee60*/  FADD R0, R118, R0 ;  /* 0x0000000076007221 */ /* 0x008fe20000000000 */
[----:B--2---:R-:W-:-:S02]  /*ee70*/  FADD R2, R119, R2 ;  /* 0x0000000277027221 */ /* 0x004fc40000000000 */
[----:B------:R-:W2:Y:S01]  /*ee80*/  LDL.LU R118, [R1+0x4f8] ;  /* 0x0004f80001767983 */ /* 0x000ea20000300800 */
[----:B------:R-:W-:-:S03]  /*ee90*/  FADD R121, R120, R121 ;  /* 0x0000007978797221 */ /* 0x000fc60000000000 */
[----:B------:R0:W-:Y:S01]  /*eea0*/  STL [R1+0x210], R0 ;  /* 0x0002100001007387 */ /* 0x0001e20000100800 */
[----:B------:R-:W-:-:S03]  /*eeb0*/  FADD R123, R122, R123 ;  /* 0x0000007b7a7b7221 */ /* 0x000fc60000000000 */
[----:B0-----:R-:W3:Y:S04]  /*eec0*/  LDL.LU R0, [R1+0x25c] ;  /* 0x00025c0001007983 */ /* 0x001ee80000300800 */
[----:B------:R-:W2:Y:S04]  /*eed0*/  LDL.LU R119, [R1+0x4f4] ;  /* 0x0004f40001777983 */ /* 0x000ea80000300800 */
[----:B------:R0:W-:Y:S01]  /*eee0*/  STL [R1+0x214], R2 ;  /* 0x0002140201007387 */ /* 0x0001e20000100800 */
[----:B------:R-:W-:Y:S01]  /*eef0*/  FADD R125, R124, R125 ;  /* 0x0000007d7c7d7221 */ /* 0x000fe20000000000 */
[----:B------:R-:W-:-:S02]  /*ef00*/  FADD R127, R126, R127 ;  /* 0x0000007f7e7f7221 */ /* 0x000fc40000000000 */
[----:B0-----:R-:W2:Y:S04]  /*ef10*/  LDL.LU R2, [R1+0x260] ;  /* 0x0002600001027983 */ /* 0x001ea80000300800 */
[----:B------:R-:W2:Y:S04]  /*ef20*/  LDL.LU R120, [R1+0x4f0] ;  /* 0x0004f00001787983 */ /* 0x000ea80000300800 */
[----:B------:R0:W-:Y:S01]  /*ef30*/  STL [R1+0x218], R121 ;  /* 0x0002187901007387 */ /* 0x0001e20000100800 */
[----:B------:R-:W-:-:S03]  /*ef40*/  FADD R129, R128, R129 ;  /* 0x0000008180817221 */ /* 0x000fc60000000000 */
        /* <DEDUP_REMOVED lines=42> */
[----:B------:R0:W-:Y:S04]  /*f1f0*/  STL [R1+0x244], R144 ;  /* 0x0002449001007387 */ /* 0x0001e80000100800 */
[----:B0-----:R-:W2:Y:S04]  /*f200*/  LDL.LU R144, [R1+0x278] ;  /* 0x0002780001907983 */ /* 0x001ea80000300800 */
[----:B------:R-:W2:Y:S04]  /*f210*/  LDL.LU R138, [R1+0x4a8] ;  /* 0x0004a800018a7983 */ /* 0x000ea80000300800 */
[----:B------:R0:W-:Y:S04]  /*f220*/  STL [R1+0x248], R145 ;  /* 0x0002489101007387 */ /* 0x0001e80000100800 */
[----:B0-----:R-:W2:Y:S04]  /*f230*/  LDL.LU R145, [R1+0x27c] ;  /* 0x00027c0001917983 */ /* 0x001ea80000300800 */
[----:B------:R0:W-:Y:S01]  /*f240*/  STL [R1+0x24c], R146 ;  /* 0x00024c9201007387 */ /* 0x0001e20000100800 */
[----:B-----5:R-:W-:-:S03]  /*f250*/  FADD R148, R24, R148 ;  /* 0x0000009418947221 */ /* 0x020fc60000000000 */
[----:B0-----:R-:W5:Y:S04]  /*f260*/  LDL.LU R146, [R1+0x280] ;  /* 0x0002800001927983 */ /* 0x001f680000300800 */
[----:B------:R0:W-:Y:S04]  /*f270*/  STL [R1+0x250], R147 ;  /* 0x0002509301007387 */ /* 0x0001e80000100800 */
[----:B0-----:R-:W5:Y:S01]  /*f280*/  LDL.LU R147, [R1+0x284] ;  /* 0x0002840001937983 */ /* 0x001f620000300800 */
[----:B----4-:R-:W-:-:S03]  /*f290*/  FADD R149, R25, R149 ;  /* 0x0000009519957221 */ /* 0x010fc60000000000 */
[----:B------:R0:W-:Y:S04]  /*f2a0*/  STL [R1+0x254], R148 ;  /* 0x0002549401007387 */ /* 0x0001e80000100800 */
[----:B0-----:R-:W4:Y:S04]  /*f2b0*/  LDL.LU R148, [R1+0x288] ;  /* 0x0002880001947983 */ /* 0x001f280000300800 */
[----:B------:R0:W-:Y:S04]  /*f2c0*/  STL [R1+0x258], R149 ;  /* 0x0002589501007387 */ /* 0x0001e80000100800 */
[----:B0-----:R-:W4:Y:S04]  /*f2d0*/  LDL.LU R149, [R1+0x28c] ;  /* 0x00028c0001957983 */ /* 0x001f280000300800 */
[----:B------:R-:W4:Y:S01]  /*f2e0*/  LDL.LU R150, [R1+0x290] ;  /* 0x0002900001967983 */ /* 0x000f220000300800 */
[----:B---3--:R-:W-:-:S03]  /*f2f0*/  FADD R0, R26, R0 ;  /* 0x000000001a007221 */ /* 0x008fc60000000000 */
[----:B------:R-:W3:Y:S01]  /*f300*/  LDL.LU R151, [R1+0x294] ;  /* 0x0002940001977983 */ /* 0x000ee20000300800 */
[----:B--2---:R-:W-:-:S03]  /*f310*/  FADD R2, R27, R2 ;  /* 0x000000021b027221 */ /* 0x004fc60000000000 */
[----:B------:R0:W-:Y:S04]  /*f320*/  STL [R1+0x25c], R0 ;  /* 0x00025c0001007387 */ /* 0x0001e80000100800 */
[----:B------:R-:W2:Y:S04]  /*f330*/  LDL.LU R27, [R1+0x2c8] ;  /* 0x0002c800011b7983 */ /* 0x000ea80000300800 */
[----:B------:R-:W2:Y:S04]  /*f340*/  LDL.LU R26, [R1+0x2cc] ;  /* 0x0002cc00011a7983 */ /* 0x000ea80000300800 */
[----:B------:R1:W-:Y:S04]  /*f350*/  STL [R1+0x260], R2 ;  /* 0x0002600201007387 */ /* 0x0003e80000100800 */
[----:B------:R-:W2:Y:S04]  /*f360*/  LDL.LU R25, [R1+0x2d0] ;  /* 0x0002d00001197983 */ /* 0x000ea80000300800 */
[----:B------:R-:W2:Y:S04]  /*f370*/  LDL.LU R24, [R1+0x2d4] ;  /* 0x0002d40001187983 */ /* 0x000ea80000300800 */
[----:B0-----:R-:W2:Y:S04]  /*f380*/  LDL.LU R0, [R1+0x2d8] ;  /* 0x0002d80001007983 */ /* 0x001ea80000300800 */
[----:B-1----:R-:W2:Y:S01]  /*f390*/  LDL.LU R2, [R1+0x2dc] ;  /* 0x0002dc0001027983 */ /* 0x002ea20000300800 */
[----:B------:R-:W-:-:S05]  /*f3a0*/  FADD R139, R28, R139 ;  /* 0x0000008b1c8b7221 */ /* 0x000fca0000000000 */
[----:B------:R0:W-:Y:S04]  /*f3b0*/  STL [R1+0x264], R139 ;  /* 0x0002648b01007387 */ /* 0x0001e80000100800 */
[----:B0-----:R-:W2:Y:S01]  /*f3c0*/  LDL.LU R139, [R1+0x4a4] ;  /* 0x0004a400018b7983 */ /* 0x001ea20000300800 */
[----:B------:R-:W-:-:S03]  /*f3d0*/  FADD R140, R29, R140 ;  /* 0x0000008c1d8c7221 */ /* 0x000fc60000000000 */
[----:B------:R-:W2:Y:S04]  /*f3e0*/  LDL.LU R28, [R1+0x2c4] ;  /* 0x0002c400011c7983 */ /* 0x000ea80000300800 */
        /* <DEDUP_REMOVED lines=20> */
[----:B------:R0:W-:Y:S01]  /*f530*/  STL [R1+0x27c], R145 ;  /* 0x00027c9101007387 */ /* 0x0001e20000100800 */
[----:B-----5:R-:W-:-:S03]  /*f540*/  FADD R146, R35, R146 ;  /* 0x0000009223927221 */ /* 0x020fc60000000000 */
[----:B0-----:R-:W5:Y:S04]  /*f550*/  LDL.LU R145, [R1+0x48c] ;  /* 0x00048c0001917983 */ /* 0x001f680000300800 */
[----:B------:R-:W5:Y:S04]  /*f560*/  LDL.LU R34, [R1+0x2ac] ;  /* 0x0002ac0001227983 */ /* 0x000f680000300800 */
[----:B------:R0:W-:Y:S01]  /*f570*/  STL [R1+0x280], R146 ;  /* 0x0002809201007387 */ /* 0x0001e20000100800 */
[----:B------:R-:W-:-:S03]  /*f580*/  FADD R147, R36, R147 ;  /* 0x0000009324937221 */ /* 0x000fc60000000000 */
[----:B0-----:R-:W5:Y:S04]  /*f590*/  LDL.LU R146, [R1+0x488] ;  /* 0x0004880001927983 */ /* 0x001f680000300800 */
[----:B------:R-:W5:Y:S01]  /*f5a0*/  LDL.LU R35, [R1+0x2a8] ;  /* 0x0002a80001237983 */ /* 0x000f620000300800 */
[----:B----4-:R-:W-:-:S03]  /*f5b0*/  FADD R148, R37, R148 ;  /* 0x0000009425947221 */ /* 0x010fc60000000000 */
[----:B------:R0:W-:Y:S04]  /*f5c0*/  STL [R1+0x284], R147 ;  /* 0x0002849301007387 */ /* 0x0001e80000100800 */
[----:B0-----:R-:W4:Y:S01]  /*f5d0*/  LDL.LU R147, [R1+0x484] ;  /* 0x0004840001937983 */ /* 0x001f220000300800 */
[----:B------:R-:W-:-:S03]  /*f5e0*/  FADD R149, R38, R149 ;  /* 0x0000009526957221 */ /* 0x000fc60000000000 */
[----:B------:R-:W4:Y:S01]  /*f5f0*/  LDL.LU R36, [R1+0x2a4] ;  /* 0x0002a40001247983 */ /* 0x000f220000300800 */
[----:B------:R-:W-:-:S03]  /*f600*/  FADD R150, R39, R150 ;  /* 0x0000009627967221 */ /* 0x000fc60000000000 */
[----:B------:R0:W-:Y:S04]  /*f610*/  STL [R1+0x288], R148 ;  /* 0x0002889401007387 */ /* 0x0001e80000100800 */
[----:B0-----:R-:W4:Y:S04]  /*f620*/  LDL.LU R148, [R1+0x480] ;  /* 0x0004800001947983 */ /* 0x001f280000300800 */
[----:B------:R-:W4:Y:S04]  /*f630*/  LDL.LU R37, [R1+0x2a0] ;  /* 0x0002a00001257983 */ /* 0x000f280000300800 */
[----:B------:R0:W-:Y:S04]  /*f640*/  STL [R1+0x28c], R149 ;  /* 0x00028c9501007387 */ /* 0x0001e80000100800 */
[----:B0-----:R-:W4:Y:S04]  /*f650*/  LDL.LU R149, [R1+0x47c] ;  /* 0x00047c0001957983 */ /* 0x001f280000300800 */
[----:B------:R-:W4:Y:S04]  /*f660*/  LDL.LU R38, [R1+0x29c] ;  /* 0x00029c0001267983 */ /* 0x000f280000300800 */
[----:B------:R0:W-:Y:S04]  /*f670*/  STL [R1+0x290], R150 ;  /* 0x0002909601007387 */ /* 0x0001e80000100800 */
[----:B0-----:R-:W4:Y:S04]  /*f680*/  LDL.LU R150, [R1+0x478] ;  /* 0x0004780001967983 */ /* 0x001f280000300800 */
[----:B------:R-:W4:Y:S01]  /*f690*/  LDL.LU R39, [R1+0x298] ;  /* 0x0002980001277983 */ /* 0x000f220000300800 */
[----:B---3--:R-:W-:-:S05]  /*f6a0*/  FADD R151, R40, R151 ;  /* 0x0000009728977221 */ /* 0x008fca0000000000 */
[----:B------:R0:W-:Y:S01]  /*f6b0*/  STL [R1+0x294], R151 ;  /* 0x0002949701007387 */ /* 0x0001e20000100800 */
[----:B--2---:R-:W-:-:S03]  /*f6c0*/  FADD R27, R53, R27 ;  /* 0x0000001b351b7221 */ /* 0x004fc60000000000 */
[----:B0-----:R-:W2:Y:S01]  /*f6d0*/  LDL.LU R151, [R1+0x474] ;  /* 0x0004740001977983 */ /* 0x001ea20000300800 */
        /* <DEDUP_REMOVED lines=11> */
[----:B-----5:R-:W-:Y:S01]  /*f790*/  FADD R34, R46, R34 ;  /* 0x000000222e227221 */ /* 0x020fe20000000000 */
[----:B------:R-:W-:Y:S01]  /*f7a0*/  FADD R35, R45, R35 ;  /* 0x000000232d237221 */ /* 0x000fe20000000000 */
[----:B----4-:R-:W-:Y:S01]  /*f7b0*/  FADD R36, R44, R36 ;  /* 0x000000242c247221 */ /* 0x010fe20000000000 */
[----:B------:R-:W-:Y:S01]  /*f7c0*/  FADD R37, R43, R37 ;  /* 0x000000252b257221 */ /* 0x000fe20000000000 */
[----:B------:R-:W-:Y:S01]  /*f7d0*/  FADD R38, R42, R38 ;  /* 0x000000262a267221 */ /* 0x000fe20000000000 */
[----:B------:R-:W-:-:S05]  /*f7e0*/  FADD R39, R41, R39 ;  /* 0x0000002729277221 */ /* 0x000fca0000000000 */
[----:B------:R0:W-:Y:S04]  /*f7f0*/  STL [R1+0x298], R39 ;  /* 0x0002982701007387 */ /* 0x0001e80000100800 */
        /* <DEDUP_REMOVED lines=14> */
[----:B------:R-:W2:Y:S04]  /*f8e0*/  LDL.LU R52, [R1+0x2e0] ;  /* 0x0002e00001347983 */ /* 0x000ea80000300800 */
[----:B------:R2:W-:Y:S04]  /*f8f0*/  STL [R1+0x2d4], R24 ;  /* 0x0002d41801007387 */ /* 0x0005e80000100800 */
[----:B------:R-:W2:Y:S04]  /*f900*/  LDL.LU R51, [R1+0x2e4] ;  /* 0x0002e40001337983 */ /* 0x000ea80000300800 */
[----:B------:R2:W-:Y:S04]  /*f910*/  STL [R1+0x2d8], R0 ;  /* 0x0002d80001007387 */ /* 0x0005e80000100800 */
        /* <DEDUP_REMOVED lines=13> */
[----:B-1----:R-:W2:Y:S04]  /*f9f0*/  LDL.LU R38, [R1+0x318] ;  /* 0x0003180001267983 */ /* 0x002ea80000300800 */
[----:B---3--:R-:W3:Y:S04]  /*fa00*/  LDL.LU R37, [R1+0x31c] ;  /* 0x00031c0001257983 */ /* 0x008ee80000300800 */
[----:B----4-:R-:W4:Y:S04]  /*fa10*/  LDL.LU R36, [R1+0x320] ;  /* 0x0003200001247983 */ /* 0x010f280000300800 */
[----:B-----5:R-:W5:Y:S04]  /*fa20*/  LDL.LU R35, [R1+0x324] ;  /* 0x0003240001237983 */ /* 0x020f680000300800 */
[----:B--2---:R-:W2:Y:S04]  /*fa30*/  LDL.LU R34, [R1+0x328] ;  /* 0x0003280001227983 */ /* 0x004ea80000300800 */
        /* <DEDUP_REMOVED lines=12> */
[----:B------:R-:W-:Y:S01]  /*fb00*/  FADD R52, R59, R52 ;  /* 0x000000343b347221 */ /* 0x000fe20000000000 */
        /* <DEDUP_REMOVED lines=28> */
[----:B---3--:R-:W-:-:S03]  /*fcd0*/  FADD R37, R74, R37 ;  /* 0x000000254a257221 */ /* 0x008fc60000000000 */
[----:B------:R3:W-:Y:S01]  /*fce0*/  STL [R1+0x318], R38 ;  /* 0x0003182601007387 */ /* 0x0007e20000100800 */
[----:B----4-:R-:W-:-:S03]  /*fcf0*/  FADD R36, R75, R36 ;  /* 0x000000244b247221 */ /* 0x010fc60000000000 */
[----:B------:R4:W-:Y:S01]  /*fd00*/  STL [R1+0x31c], R37 ;  /* 0x00031c2501007387 */ /* 0x0009e20000100800 */
[----:B-----5:R-:W-:-:S03]  /*fd10*/  FADD R35, R76, R35 ;  /* 0x000000234c237221 */ /* 0x020fc60000000000 */
[----:B------:R5:W-:Y:S01]  /*fd20*/  STL [R1+0x320], R36 ;  /* 0x0003202401007387 */ /* 0x000be20000100800 */
[----:B--2---:R-:W-:-:S03]  /*fd30*/  FADD R34, R77, R34 ;  /* 0x000000224d227221 */ /* 0x004fc60000000000 */
        /* <DEDUP_REMOVED lines=22> */
[----:B0-----:R-:W2:Y:S01]  /*fea0*/  LDL.LU R52, [R1+0x35c] ;  /* 0x00035c0001347983 */ /* 0x001ea20000300800 */
[----:B------:R-:W-:-:S03]  /*feb0*/  FADD R2, R89, R2 ;  /* 0x0000000259027221 */ /* 0x000fc60000000000 */
[----:B------:R0:W-:Y:S04]  /*fec0*/  STL [R1+0x350], R24 ;  /* 0x0003501801007387 */ /* 0x0001e80000100800 */
[----:B-1----:R-:W2:Y:S04]  /*fed0*/  LDL.LU R51, [R1+0x360] ;  /* 0x0003600001337983 */ /* 0x002ea80000300800 */
        /* <DEDUP_REMOVED lines=181> */
[----:B------:R-:W-:Y:S01]  /*10a30*/  FADD R0, R150, R0 ;  /* 0x0000000096007221 */ /* 0x000fe20000000000 */
[----:B------:R-:W-:-:S05]  /*10a40*/  FADD R2, R2, R151 ;  /* 0x0000009702027221 */ /* 0x000fca0000000000 */
[----:B------:R0:W-:Y:S04]  /*10a50*/  STL [R1+0x450], R2 ;  /* 0x0004500201007387 */ /* 0x0001e80000100800 */
[----:B------:R0:W-:Y:S04]  /*10a60*/  STL [R1+0x448], R24 ;  /* 0x0004481801007387 */ /* 0x0001e80000100800 */
[----:B------:R0:W-:Y:S02]  /*10a70*/  STL [R1+0x44c], R0 ;  /* 0x00044c0001007387 */ /* 0x0001e40000100800 */
.L_x_32:
[----:B0-----:R-:W0:Y:S02]  /*10a80*/  LDC R0, c[0x0][0x28c] ;  /* 0x0000a300ff007b82 */ /* 0x001e240000000800 */
[----:B0-----:R-:W-:-:S13]  /*10a90*/  ISETP.GE.AND P0, PT, R0, 0x1, PT ;  /* 0x000000010000780c */ /* 0x001fda0003f06270 */
[----:B------:R-:W-:Y:S05]  /*10aa0*/  @!P0 BRA `(.L_x_33) ;  /* 0x0000000000648947 */ /* 0x000fea0003800000 */
[----:B------:R-:W-:-:S06]  /*10ab0*/  UISETP.NE.AND UP0, UPT, UR22, 0x3, UPT ;  /* 0x000000031600788c */ /* 0x000fcc000bf05270 */
[----:B------:R-:W-:-:S13]  /*10ac0*/  PLOP3.LUT P0, PT, PT, PT, UP0, 0x80, 0x0 ;  /* 0x000000000000781c */ /* 0x000fda0003f0f008 */
[----:B------:R-:W-:Y:S05]  /*10ad0*/  @!P0 BRA `(.L_x_34) ;  /* 0x0000000000048947 */ /* 0x000fea0003800000 */
[----:B------:R-:W-:Y:S01]  /*10ae0*/  BPT.TRAP 0x1 ;  /* 0x000000040000795c */ /* 0x000fe20000300000 */
.L_x_34:
[----:B------:R-:W2:Y:S01]  /*10af0*/  LDL R0, [R1+0x454] ;  /* 0x0004540001007983 */ /* 0x000ea20000100800 */
[----:B------:R-:W-:Y:S01]  /*10b00*/  BSSY B0, `(.L_x_35) ;  /* 0x000000f000007945 */ /* 0x000fe20003800000 */
[----:B--2---:R-:W-:-:S13]  /*10b10*/  ISETP.NE.AND P0, PT, R0, RZ, PT ;  /* 0x000000ff0000720c */ /* 0x004fda0003f05270 */
[----:B------:R-:W-:Y:S05]  /*10b20*/  @!P0 BRA `(.L_x_36) ;  /* 0x0000000000308947 */ /* 0x000fea0003800000 */
[----:B------:R-:W2:Y:S01]  /*10b30*/  LDL R2, [R1+0x458] ;  /* 0x0004580001027983 */ /* 0x000ea20000100800 */
[----:B------:R-:W-:-:S04]  /*10b40*/  UISETP.LT.AND UP0, UPT, UR9, 0x1, UPT ;  /* 0x000000010900788c */ /* 0x000fc8000bf01270 */
[----:B------:R-:W-:-:S04]  /*10b50*/  USEL UR8, UR9, 0x1, UP0 ;  /* 0x0000000109087887 */ /* 0x000fc80008000000 */
[----:B------:R-:W-:-:S04]  /*10b60*/  UIADD3 UR8, UR5, UR9, -UR8 ;  /* 0x0000000905087290 */ /* 0x000fc8000fffe808 */
[----:B------:R-:W-:-:S04]  /*10b70*/  UIMAD.WIDE.U32 UR6, UR8, -0x55555555, URZ ;  /* 0xaaaaaaab080678a5 */ /* 0x000fc8000f8e003f */
[----:B------:R-:W-:-:S04]  /*10b80*/  USHF.R.U32.HI UR6, URZ, 0x1, UR7 ;  /* 0x000000013f067899 */ /* 0x000fc80008011607 */
[----:B------:R-:W-:-:S04]  /*10b90*/  UIMAD UR8, UR6, -0x3, UR8 ;  /* 0xfffffffd060878a4 */ /* 0x000fc8000f8e0208 */
[----:B------:R-:W-:-:S04]  /*10ba0*/  ULEA UR8, UR8, UR11, 0x3 ;  /* 0x0000000b08087291 */ /* 0x000fc8000f8e183f */
[----:B------:R-:W-:-:S06]  /*10bb0*/  UIADD3 UR8, UR8, 0x18, URZ ;  /* 0x0000001808087890 */ /* 0x000fcc000fffe03f */
[----:B------:R-:W-:-:S05]  /*10bc0*/  IMAD.U32 R0, RZ, RZ, UR8 ;  /* 0x00000008ff007e24 */ /* 0x000fca000f8e00ff */
[----:B--2---:R-:W-:-:S04]  /*10bd0*/  PRMT R0, R2, 0x654, R0 ;  /* 0x0000065402007816 */ /* 0x004fc80000000000 */
[----:B------:R0:W-:Y:S03]  /*10be0*/  SYNCS.ARRIVE.TRANS64.RED.A1T0 RZ, [R0+URZ], RZ ;  /* 0x000000ff00ff79a7 */ /* 0x0001e6000810043f */
.L_x_36:
[----:B------:R-:W-:Y:S05]  /*10bf0*/  BSYNC B0 ;  /* 0x0000000000007941 */ /* 0x000fea0003800000 */
.L_x_35:
[----:B------:R-:W-:-:S06]  /*10c00*/  UISETP.GT.U32.AND UP0, UPT, UR13, 0x1, UPT ;  /* 0x000000010d00788c */ /* 0x000fcc000bf04070 */
[----:B------:R-:W-:-:S13]  /*10c10*/  PLOP3.LUT P0, PT, PT, PT, UP0, 0x80, 0x0 ;  /* 0x000000000000781c */ /* 0x000fda0003f0f008 */
[----:B------:R-:W-:Y:S05]  /*10c20*/  @P0 BRA `(.L_x_33) ;  /* 0x0000000000040947 */ /* 0x000fea0003800000 */
[----:B------:R-:W-:Y:S01]  /*10c30*/  BPT.TRAP 0x1 ;  /* 0x000000040000795c */ /* 0x000fe20000300000 */
.L_x_33:
[----:B------:R-:W2:Y:S01]  /*10c40*/  LDL.LU R27, [R1+0x468] ;  /* 0x00046800011b7983 */ /* 0x000ea20000300800 */
[----:B------:R-:W3:Y:S01]  /*10c50*/  LDC R24, c[0x0][0x288] ;  /* 0x0000a200ff187b82 */ /* 0x000ee20000000800 */
[----:B------:R-:W4:Y:S01]  /*10c60*/  S2R R26, SR_TID.X ;  /* 0x00000000001a7919 */ /* 0x000f220000002100 */
[----:B------:R-:W-:Y:S01]  /*10c70*/  UIADD3 UR8, UR9, UR5, URZ ;  /* 0x0000000509087290 */ /* 0x000fe2000fffe03f */
[----:B------:R-:W-:Y:S01]  /*10c80*/  ULDC UR6, c[0x0][0x284] ;  /* 0x0000a10000067ab9 */ /* 0x000fe20000000800 */
[----:B------:R-:W0:Y:S01]  /*10c90*/  LDL.LU R25, [R1+0x464] ;  /* 0x0004640001197983 */ /* 0x000e220000300800 */
[----:B------:R-:W-:Y:S01]  /*10ca0*/  USHF.R.S32.HI UR11, URZ, 0x1f, UR10 ;  /* 0x0000001f3f0b7899 */ /* 0x000fe2000801140a */
[----:B------:R-:W-:Y:S01]  /*10cb0*/  IMAD.MOV.U32 R40, RZ, RZ, -0x1 ;  /* 0xffffffffff287424 */ /* 0x000fe200078e00ff */
[----:B------:R-:W-:Y:S01]  /*10cc0*/  UISETP.GT.U32.AND UP0, UPT, UR8, 0x2, UPT ;  /* 0x000000020800788c */ /* 0x000fe2000bf04070 */
[----:B------:R-:W-:Y:S01]  /*10cd0*/  ULDC.64 UR16, c[0x0][0x5d0] ;  /* 0x0001740000107ab9 */ /* 0x000fe20000000a00 */
[----:B------:R-:W-:-:S02]  /*10ce0*/  UISETP.GE.U32.AND UP1, UPT, UR9, 0x3, UPT ;  /* 0x000000030900788c */ /* 0x000fc4000bf26070 */
[----:B------:R-:W-:Y:S02]  /*10cf0*/  UIMAD UR5, UR11, UR16, URZ ;  /* 0x000000100b0572a4 */ /* 0x000fe4000f8e023f */
[----:B------:R-:W-:Y:S01]  /*10d00*/  UISETP.LT.U32.AND UP0, UPT, UR9, 0x3, UP0 ;  /* 0x000000030900788c */ /* 0x000fe20008701070 */
[C---:B----4-:R-:W-:Y:S01]  /*10d10*/  LOP3.LUT R2, R26.reuse, 0x3, RZ, 0xc0, !PT ;  /* 0x000000031a027812 */ /* 0x050fe200078ec0ff */
[----:B------:R-:W-:Y:S01]  /*10d20*/  IMAD.SHL.U32 R32, R26, 0x2, RZ ;  /* 0x000000021a207824 */ /* 0x000fe200078e00ff */
[----:B------:R-:W-:-:S03]  /*10d30*/  SHF.R.U32.HI R34, RZ, 0x7, R26 ;  /* 0x00000007ff227819 */ /* 0x000fc6000001161a */
[----:B---3--:R-:W-:Y:S01]  /*10d40*/  IMAD R2, R2, -0x2, R24 ;  /* 0xfffffffe02027824 */ /* 0x008fe200078e0218 */
[----:B------:R-:W-:Y:S02]  /*10d50*/  LOP3.LUT R34, R34, 0x1, RZ, 0xc0, !PT ;  /* 0x0000000122227812 */ /* 0x000fe400078ec0ff */
[----:B------:R-:W-:-:S03]  /*10d60*/  LOP3.LUT R32, R32, 0x6, RZ, 0xc0, !PT ;  /* 0x0000000620207812 */ /* 0x000fc600078ec0ff */
[----:B------:R-:W-:Y:S02]  /*10d70*/  IMAD.SHL.U32 R35, R34, 0x40, RZ ;  /* 0x0000004022237824 */ /* 0x000fe400078e00ff */
[----:B--2---:R-:W-:-:S04]  /*10d80*/  IMAD.WIDE R36, R27, 0x100, RZ ;  /* 0x000001001b247825 */ /* 0x004fc800078e02ff */
[----:B0-----:R-:W-:Y:S01]  /*10d90*/  IMAD.SHL.U32 R0, R25, 0x100, RZ ;  /* 0x0000010019007824 */ /* 0x001fe200078e00ff */
[----:B------:R-:W-:-:S04]  /*10da0*/  PRMT R32, R32, 0x6540, R25 ;  /* 0x0000654020207816 */ /* 0x000fc80000000019 */
[----:B------:R-:W-:Y:S01]  /*10db0*/  ISETP.GE.AND P0, PT, R0, R24, PT ;  /* 0x000000180000720c */ /* 0x000fe20003f06270 */
[----:B------:R-:W-:Y:S01]  /*10dc0*/  IMAD.IADD R0, R2, 0x1, -R0 ;  /* 0x0000000102007824 */ /* 0x000fe200078e0a00 */
[----:B------:R-:W-:Y:S02]  /*10dd0*/  SHF.R.U32.HI R2, RZ, 0x2, R26 ;  /* 0x00000002ff027819 */ /* 0x000fe4000001161a */
[----:B------:R-:W-:Y:S01]  /*10de0*/  LOP3.LUT R24, R26, 0x60, RZ, 0xc0, !PT ;  /* 0x000000601a187812 */ /* 0x000fe200078ec0ff */
[----:B------:R-:W-:Y:S01]  /*10df0*/  IMAD.U32 R26, RZ, RZ, UR16 ;  /* 0x00000010ff1a7e24 */ /* 0x000fe2000f8e00ff */
[----:B------:R-:W-:Y:S02]  /*10e00*/  LOP3.LUT R2, R2, 0x7, RZ, 0xc0, !PT ;  /* 0x0000000702027812 */ /* 0x000fe400078ec0ff */
[----:B------:R-:W-:Y:S02]  /*10e10*/  SHF.R.U32.HI R24, RZ, 0x1, R24 ;  /* 0x00000001ff187819 */ /* 0x000fe40000011618 */
[----:B------:R-:W-:-:S02]  /*10e20*/  LOP3.LUT R35, R35, 0x40, R2, 0xe2, !PT ;  /* 0x0000004023237812 */ /* 0x000fc400078ee202 */
[----:B------:R-:W-:Y:S02]  /*10e30*/  IADD3 R2, RZ, -R24, -R2 ;  /* 0x80000018ff027210 */ /* 0x000fe40007ffe802 */
[----:B------:R-:W-:Y:S02]  /*10e40*/  SHF.R.S32.HI R33, RZ, 0x1f, R32 ;  /* 0x0000001fff217819 */ /* 0x000fe40000011420 */
[----:B------:R-:W-:Y:S01]  /*10e50*/  LOP3.LUT R35, R36, R35, R24, 0xfe, !PT ;  /* 0x0000002324237212 */ /* 0x000fe200078efe18 */
[----:B------:R-:W-:Y:S02]  /*10e60*/  IMAD R34, R34, -0x40, R2 ;  /* 0xffffffc022227824 */ /* 0x000fe400078e0202 */
[----:B------:R-:W-:Y:S02]  /*10e70*/  IMAD.SHL.U32 R2, R27, 0x100, RZ ;  /* 0x000001001b027824 */ /* 0x000fe400078e00ff */
[----:B------:R-:W-:-:S03]  /*10e80*/  IMAD.WIDE.U32 R26, R26, UR10, R32 ;  /* 0x0000000a1a1a7c25 */ /* 0x000fc6000f8e0020 */
[C---:B------:R-:W-:Y:S02]  /*10e90*/  IADD3 R34, -R2.reuse, UR6, R34 ;  /* 0x0000000602227c10 */ /* 0x040fe4000fffe122 */
[----:B------:R-:W-:Y:S01]  /*10ea0*/  ISETP.GE.OR P0, PT, R2, UR6, P0 ;  /* 0x0000000602007c0c */ /* 0x000fe20008706670 */
[----:B------:R-:W-:-:S04]  /*10eb0*/  UIMAD.WIDE.U32 UR6, UR8, -0x55555555, URZ ;  /* 0xaaaaaaab080678a5 */ /* 0x000fc8000f8e003f */
[----:B------:R-:W-:Y:S02]  /*10ec0*/  USHF.R.U32.HI UR6, URZ, 0x1, UR7 ;  /* 0x000000013f067899 */ /* 0x000fe40008011607 */
[----:B------:R-:W-:Y:S02]  /*10ed0*/  UIMAD UR7, UR10, UR17, UR5 ;  /* 0x000000110a0772a4 */ /* 0x000fe4000f8e0205 */
[----:B------:R-:W-:-:S04]  /*10ee0*/  USEL UR5, URZ, 0x1, !UP0 ;  /* 0x000000013f057887 */ /* 0x000fc8000c000000 */
[----:B------:R-:W-:Y:S01]  /*10ef0*/  ULOP3.LUT UR4, UR4, UR5, URZ, 0x3c, !UPT ;  /* 0x0000000504047292 */ /* 0x000fe2000f8e3c3f */
[----:B------:R-:W-:Y:S01]  /*10f00*/  VIADD R27, R27, UR7 ;  /* 0x000000071b1b7c36 */ /* 0x000fe20008000000 */
[----:B------:R-:W-:Y:S02]  /*10f10*/  UIMAD UR5, UR6, -0x3, UR8 ;  /* 0xfffffffd060578a4 */ /* 0x000fe4000f8e0208 */
[----:B------:R-:W-:Y:S01]  /*10f20*/  @UP1 ULOP3.LUT UR4, UR4, 0x1, UR6, 0x78, !UPT ;  /* 0x0000000104041892 */ /* 0x000fe2000f8e7806 */
[----:B------:R-:W-:Y:S11]  /*10f30*/  @P0 BRA `(.L_x_37) ;  /* 0x0000012400b40947 */ /* 0x000ff60003800000 */
[----:B------:R-:W0:Y:S01]  /*10f40*/  LDC.64 R28, c[0x0][0x5c8] ;  /* 0x00017200ff1c7b82 */ /* 0x000e220000000a00 */
[----:B------:R-:W-:Y:S01]  /*10f50*/  ULDC.64 UR6, c[0x0][0x5c0] ;  /* 0x0001700000067ab9 */ /* 0x000fe20000000a00 */
[----:B------:R-:W-:Y:S01]  /*10f60*/  BSSY B0, `(.L_x_37) ;  /* 0x000126a000007945 */ /* 0x000fe20003800000 */
[-C--:B0-----:R-:W-:Y:S01]  /*10f70*/  IMAD R2, R37, R28.reuse, RZ ;  /* 0x0000001c25027224 */ /* 0x081fe200078e02ff */
[----:B------:R-:W-:Y:S01]  /*10f80*/  SHF.L.U64.HI R38, R28, 0x3, R29 ;  /* 0x000000031c267819 */ /* 0x000fe2000001021d */
[----:B------:R-:W-:-:S04]  /*10f90*/  IMAD.WIDE.U32 R26, R35, R28, R26 ;  /* 0x0000001c231a7225 */ /* 0x000fc800078e001a */
[----:B------:R-:W-:Y:S01]  /*10fa0*/  IMAD R2, R35, R29, R2 ;  /* 0x0000001d23027224 */ /* 0x000fe200078e0202 */
[C---:B------:R-:W-:Y:S01]  /*10fb0*/  LEA R30, P2, R28.reuse, R26, 0x7 ;  /* 0x0000001a1c1e7211 */ /* 0x040fe200078438ff */
[----:B------:R-:W-:Y:S01]  /*10fc0*/  IMAD.SHL.U32 R25, R28, 0x8, RZ ;  /* 0x000000081c197824 */ /* 0x000fe200078e00ff */
[----:B------:R-:W-:Y:S01]  /*10fd0*/  IADD3 R24, P5, R26, UR6, RZ ;  /* 0x000000061a187c10 */ /* 0x000fe2000ffbe0ff */
[----:B------:R-:W-:-:S03]  /*10fe0*/  IMAD.IADD R2, R27, 0x1, R2 ;  /* 0x000000011b027824 */ /* 0x000fc600078e0202 */
[----:B------:R-:W-:Y:S02]  /*10ff0*/  IADD3 R26, P0, P1, R26, UR6, R25 ;  /* 0x000000061a1a7c10 */ /* 0x000fe4000f91e019 */
[----:B------:R-:W-:Y:S02]  /*11000*/  LEA.HI.X R31, R28, R2, R29, 0x7, P2 ;  /* 0x000000021c1f7211 */ /* 0x000fe400010f3c1d */
[----:B------:R-:W-:Y:S02]  /*11010*/  IADD3 R28, P2, P3, R30, UR6, R25 ;  /* 0x000000061e1c7c10 */ /* 0x000fe4000fb5e019 */
[----:B------:R-:W-:Y:S02]  /*11020*/  IADD3.X R25, R2, UR7, RZ, P5, !PT ;  /* 0x0000000702197c10 */ /* 0x000fe4000affe4ff */
[----:B------:R-:W-:Y:S02]  /*11030*/  FSETP.NEU.AND P5, PT, RZ, UR21, PT ;  /* 0x00000015ff007c0b */ /* 0x000fe4000bfad000 */
[----:B------:R-:W-:-:S02]  /*11040*/  IADD3 R30, P6, R30, UR6, RZ ;  /* 0x000000061e1e7c10 */ /* 0x000fc4000ffde0ff */
[C-C-:B------:R-:W-:Y:S02]  /*11050*/  IADD3.X R29, R31.reuse, UR7, R38.reuse, P2, P3 ;  /* 0x000000071f1d7c10 */ /* 0x140fe400097e6426 */
[----:B------:R-:W-:Y:S02]  /*11060*/  IADD3.X R27, R2, UR7, R38, P0, P1 ;  /* 0x00000007021b7c10 */ /* 0x000fe400087e2426 */
[----:B------:R-:W-:-:S05]  /*11070*/  IADD3.X R31, R31, UR7, RZ, P6, !PT ;  /* 0x000000071f1f7c10 */ /* 0x000fca000b7fe4ff */
[----:B------:R-:W-:Y:S05]  /*11080*/  @!P5 BRA `(.L_x_38) ;  /* 0x000000d800f8d947 */ /* 0x000fea0003800000 */
[----:B------:R-:W-:Y:S01]  /*11090*/  ULDC.64 UR6, c[0x0][0x5b8] ;  /* 0x00016e0000067ab9 */ /* 0x000fe20000000a00 */
[----:B------:R-:W-:Y:S01]  /*110a0*/  BSSY B1, `(.L_x_39) ;  /* 0x0000013000017945 */ /* 0x000fe20003800000 */
[----:B------:R-:W-:Y:S01]  /*110b0*/  IMAD.U32 R2, RZ, RZ, UR6 ;  /* 0x00000006ff027e24 */ /* 0x000fe2000f8e00ff */
[----:B------:R-:W-:-:S03]  /*110c0*/  UIMAD UR6, UR11, UR6, URZ ;  /* 0x000000060b0672a4 */ /* 0x000fc6000f8e023f */
[----:B------:R-:W-:Y:S01]  /*110d0*/  IMAD.WIDE.U32 R32, R2, UR10, R32 ;  /* 0x0000000a02207c25 */ /* 0x000fe2000f8e0020 */
[----:B------:R-:W-:-:S03]  /*110e0*/  UIMAD UR6, UR10, UR7, UR6 ;  /* 0x000000070a0672a4 */ /* 0x000fc6000f8e0206 */
[----:B------:R-:W-:Y:S01]  /*110f0*/  IMAD.MOV.U32 R38, RZ, RZ, R32 ;  /* 0x000000ffff267224 */ /* 0x000fe200078e0020 */
[----:B------:R-:W-:Y:S02]  /*11100*/  ULDC.64 UR10, c[0x0][0x5a8] ;  /* 0x00016a00000a7ab9 */ /* 0x000fe40000000a00 */
[----:B------:R-:W-:Y:S01]  /*11110*/  VIADD R39, R33, UR6 ;  /* 0x0000000621277c36 */ /* 0x000fe20008000000 */
[----:B------:R-:W-:Y:S02]  /*11120*/  ULDC.64 UR6, c[0x0][0x5b0] ;  /* 0x00016c0000067ab9 */ /* 0x000fe40000000a00 */
[----:B------:R-:W-:Y:S02]  /*11130*/  IMAD R2, R37, UR6, RZ ;  /* 0x0000000625027c24 */ /* 0x000fe4000f8e02ff */
[----:B------:R-:W-:-:S04]  /*11140*/  IMAD.WIDE.U32 R32, R35, UR6, R38 ;  /* 0x0000000623207c25 */ /* 0x000fc8000f8e0026 */
[----:B------:R-:W-:Y:S01]  /*11150*/  IMAD R2, R35, UR7, R2 ;  /* 0x0000000723027c24 */ /* 0x000fe2000f8e0202 */
[----:B------:R-:W-:-:S04]  /*11160*/  IADD3 R32, P0, R32, UR10, RZ ;  /* 0x0000000a20207c10 */ /* 0x000fc8000ff1e0ff */
[--C-:B------:R-:W-:Y:S02]  /*11170*/  IADD3.X R33, R33, UR11, R2.reuse, P0, !PT ;  /* 0x0000000b21217c10 */ /* 0x100fe400087fe402 */
[----:B------:R-:W-:Y:S02]  /*11180*/  ISETP.GE.AND P0, PT, R34, 0x1, PT ;  /* 0x000000012200780c */ /* 0x000fe40003f06270 */
[----:B------:R-:W-:Y:S02]  /*11190*/  PRMT R2, RZ, 0x7610, R2 ;  /* 0x00007610ff027816 */ /* 0x000fe40000000002 */
[----:B------:R-:W-:-:S13]  /*111a0*/  ISETP.LT.OR P1, PT, R0, 0x1, !P0 ;  /* 0x000000010000780c */ /* 0x000fda0004721670 */
[----:B------:R-:W-:Y:S05]  /*111b0*/  @P1 BRA `(.L_x_40) ;  /* 0x0000000000041947 */ /* 0x000fea0003800000 */
[----:B------:R0:W5:Y:S02]  /*111c0*/  LDG.E.U8 R2, desc[UR14][R32.64] ;  /* 0x0000000e20027981 */ /* 0x000164000c1e1100 */
.L_x_40:
[----:B------:R-:W-:Y:S05]  /*111d0*/  BSYNC B1 ;  /* 0x0000000000017941 */ /* 0x000fea0003800000 */
.L_x_39:
[----:B-----5:R-:W-:Y:S01]  /*111e0*/  LOP3.LUT R2, R2, 0xff, RZ, 0xc0, !PT ;  /* 0x000000ff02027812 */ /* 0x020fe200078ec0ff */
[----:B------:R-:W-:Y:S03]  /*111f0*/  BSSY B1, `(.L_x_41) ;  /* 0x000000b000017945 */ /* 0x000fe60003800000 */
[----:B------:R-:W-:-:S05]  /*11200*/  F2FP.F16.E4M3.UNPACK_B R2, R2 ;  /* 0x00000002ff02723e */ /* 0x000fca00020006ff */
[----:B------:R-:W-:-:S05]  /*11210*/  HADD2.F32 R2, -RZ, R2.H0_H0 ;  /* 0x20000002ff027230 */ /* 0x000fca0000004100 */
[----:B------:R-:W-:-:S04]  /*11220*/  FMUL R2, R2, UR21 ;  /* 0x0000001502027c20 */ /* 0x000fc80008400000 */
[--C-:B------:R-:W-:Y:S01]  /*11230*/  FFMA R3, R3, UR20, R2.reuse ;  /* 0x0000001403037c23 */ /* 0x100fe20008000002 */
[----:B------:R-:W-:-:S04]  /*11240*/  PRMT R2, RZ, 0x7610, R2 ;  /* 0x00007610ff027816 */ /* 0x000fc80000000002 */
[----:B------:R-:W-:-:S05]  /*11250*/  F2FP.SATFINITE.E4M3.F32.PACK_AB_MERGE_C R3, RZ, R3, RZ ;  /* 0x00000003ff03723e */ /* 0x000fca00048070ff */
[----:B------:R2:W-:Y:S01]  /*11260*/  @!P1 STG.E.U8 desc[UR14][R24.64], R3 ;  /* 0x0000000318009986 */ /* 0x0005e2000c10110e */
[----:B------:R-:W-:-:S13]  /*11270*/  ISETP.LT.OR P1, PT, R0, 0x2, !P0 ;  /* 0x000000020000780c */ /* 0x000fda0004721670 */
[----:B--2---:R-:W-:Y:S05]  /*11280*/  @P1 BRA `(.L_x_42) ;  /* 0x0000000000041947 */ /* 0x004fea0003800000 */
[----:B------:R2:W5:Y:S02]  /*11290*/  LDG.E.U8 R2, desc[UR14][R32.64+0x1] ;  /* 0x0000010e20027981 */ /* 0x000564000c1e1100 */
.L_x_42:
[----:B------:R-:W-:Y:S05]  /*112a0*/  BSYNC B1 ;  /* 0x0000000000017941 */ /* 0x000fea0003800000 */
.L_x_41:
[----:B-----5:R-:W-:Y:S01]  /*112b0*/  LOP3.LUT R2, R2, 0xff, RZ, 0xc0, !PT ;  /* 0x000000ff02027812 */ /* 0x020fe200078ec0ff */
[----:B------:R-:W-:Y:S03]  /*112c0*/  BSSY B1, `(.L_x_43) ;  /* 0x0000013000017945 */ /* 0x000fe60003800000 */
[----:B------:R-:W-:-:S05]  /*112d0*/  F2FP.F16.E4M3.UNPACK_B R2, R2 ;  /* 0x00000002ff02723e */ /* 0x000fca00020006ff */
[----:B------:R-:W-:-:S05]  /*112e0*/  HADD2.F32 R2, -RZ, R2.H0_H0 ;  /* 0x20000002ff027230 */ /* 0x000fca0000004100 */
[----:B------:R-:W-:-:S04]  /*112f0*/  FMUL R2, R2, UR21 ;  /* 0x0000001502027c20 */ /* 0x000fc80008400000 */
[----:B------:R-:W-:-:S05]  /*11300*/  FFMA R4, R4, UR20, R2 ;  /* 0x0000001404047c23 */ /* 0x000fca0008000002 */
[----:B------:R-:W-:-:S05]  /*11310*/  F2FP.SATFINITE.E4M3.F32.PACK_AB_MERGE_C R4, RZ, R4, RZ ;  /* 0x00000004ff04723e */ /* 0x000fca00048070ff */
[----:B------:R3:W-:Y:S01]  /*11320*/  @!P1 STG.E.U8 desc[UR14][R24.64+0x1], R4 ;  /* 0x0000010418009986 */ /* 0x0007e2000c10110e */
[----:B------:R-:W-:-:S05]  /*11330*/  IADD3 R2, P1, R35, 0x8, RZ ;  /* 0x0000000823027810 */ /* 0x000fca0007f3e0ff */
[----:B------:R-:W-:-:S04]  /*11340*/  IMAD.X R3, RZ, RZ, R37, P1 ;  /* 0x000000ffff037224 */ /* 0x000fc800008e0625 */
[----:B------:R-:W-:-:S04]  /*11350*/  IMAD R3, R3, UR6, RZ ;  /* 0x0000000603037c24 */ /* 0x000fc8000f8e02ff */
[C---:B---3--:R-:W-:Y:S02]  /*11360*/  IMAD R4, R2.reuse, UR7, R3 ;  /* 0x0000000702047c24 */ /* 0x048fe4000f8e0203 */
[----:B------:R-:W-:-:S03]  /*11370*/  IMAD.WIDE.U32 R2, R2, UR6, R38 ;  /* 0x0000000602027c25 */ /* 0x000fc6000f8e0026 */
[----:B------:R-:W-:-:S04]  /*11380*/  IADD3 R2, P1, R2, UR10, RZ ;  /* 0x0000000a02027c10 */ /* 0x000fc8000ff3e0ff */
[--C-:B------:R-:W-:Y:S02]  /*11390*/  IADD3.X R3, R3, UR11, R4.reuse, P1, !PT ;  /* 0x0000000b03037c10 */ /* 0x100fe40008ffe404 */
[----:B------:R-:W-:Y:S02]  /*113a0*/  ISETP.GE.AND P1, PT, R34, 0x9, PT ;  /* 0x000000092200780c */ /* 0x000fe40003f26270 */
[----:B------:R-:W-:Y:S02]  /*113b0*/  PRMT R4, RZ, 0x7610, R4 ;  /* 0x00007610ff047816 */ /* 0x000fe40000000004 */
[----:B------:R-:W-:-:S13]  /*113c0*/  ISETP.LT.OR P2, PT, R0, 0x1, !P1 ;  /* 0x000000010000780c */ /* 0x000fda0004f41670 */
[----:B------:R-:W-:Y:S05]  /*113d0*/  @P2 BRA `(.L_x_44) ;  /* 0x0000000000042947 */ /* 0x000fea0003800000 */
[----:B------:R3:W5:Y:S02]  /*113e0*/  LDG.E.U8 R4, desc[UR14][R2.64] ;  /* 0x0000000e02047981 */ /* 0x000764000c1e1100 */
.L_x_44:
[----:B------:R-:W-:Y:S05]  /*113f0*/  BSYNC B1 ;  /* 0x0000000000017941 */ /* 0x000fea0003800000 */
.L_x_43:
        /* <DEDUP_REMOVED lines=10> */
[----:B----4-:R-:W-:Y:S05]  /*114a0*/  @P2 BRA `(.L_x_46) ;  /* 0x0000000000042947 */ /* 0x010fea0003800000 */
[----:B------:R4:W5:Y:S02]  /*114b0*/  LDG.E.U8 R4, desc[UR14][R2.64+0x1] ;  /* 0x0000010e02047981 */ /* 0x000964000c1e1100 */
.L_x_46:
[----:B------:R-:W-:Y:S05]  /*114c0*/  BSYNC B1 ;  /* 0x0000000000017941 */ /* 0x000fea0003800000 */
.L_x_45:
[----:B-----5:R-:W-:Y:S01]  /*114d0*/  LOP3.LUT R4, R4, 0xff, RZ, 0xc0, !PT ;  /* 0x000000ff04047812 */ /* 0x020fe200078ec0ff */
[----:B------:R-:W-:Y:S01]  /*114e0*/  BSSY B1, `(.L_x_47) ;  /* 0x000000b000017945 */ /* 0x000fe20003800000 */
[----:B------:R-:W-:Y:S02]  /*114f0*/  ISETP.LT.OR P3, PT, R0, 0x9, !P0 ;  /* 0x000000090000780c */ /* 0x000fe40004761670 */
[----:B------:R-:W-:-:S05]  /*11500*/  F2FP.F16.E4M3.UNPACK_B R4, R4 ;  /* 0x00000004ff04723e */ /* 0x000fca00020006ff */
[----:B------:R-:W-:-:S05]  /*11510*/  HADD2.F32 R4, -RZ, R4.H0_H0 ;  /* 0x20000004ff047230 */ /* 0x000fca0000004100 */
[----:B------:R-:W-:-:S04]  /*11520*/  FMUL R4, R4, UR21 ;  /* 0x0000001504047c20 */ /* 0x000fc80008400000 */
[--C-:B------:R-:W-:Y:S01]  /*11530*/  FFMA R6, R6, UR20, R4.reuse ;  /* 0x0000001406067c23 */ /* 0x100fe20008000004 */
[----:B------:R-:W-:-:S04]  /*11540*/  PRMT R4, RZ, 0x7610, R4 ;  /* 0x00007610ff047816 */ /* 0x000fc80000000004 */
[----:B------:R-:W-:-:S05]  /*11550*/  F2FP.SATFINITE.E4M3.F32.PACK_AB_MERGE_C R6, RZ, R6, RZ ;  /* 0x00000006ff06723e */ /* 0x000fca00048070ff */
[----:B------:R0:W-:Y:S01]  /*11560*/  @!P2 STG.E.U8 desc[UR14][R26.64+0x1], R6 ;  /* 0x000001061a00a986 */ /* 0x0001e2000c10110e */
[----:B------:R-:W-:Y:S05]  /*11570*/  @P3 BRA `(.L_x_48) ;  /* 0x0000000000043947 */ /* 0x000fea0003800000 */
[----:B------:R0:W5:Y:S02]  /*11580*/  LDG.E.U8 R4, desc[UR14][R32.64+0x8] ;  /* 0x0000080e20047981 */ /* 0x000164000c1e1100 */
.L_x_48:
[----:B------:R-:W-:Y:S05]  /*11590*/  BSYNC B1 ;  /* 0x0000000000017941 */ /* 0x000fea0003800000 */
.L_x_47:
        /* <DEDUP_REMOVED lines=12> */
.L_x_50:
[----:B------:R-:W-:Y:S05]  /*11660*/  BSYNC B1 ;  /* 0x0000000000017941 */ /* 0x000fea0003800000 */
.L_x_49:
        /* <DEDUP_REMOVED lines=12> */
.L_x_52:
[----:B------:R-:W-:Y:S05]  /*11730*/  BSYNC B1 ;  /* 0x0000000000017941 */ /* 0x000fea0003800000 */
.L_x_51:
        /* <DEDUP_REMOVED lines=12> */
.L_x_54:
[----:B------:R-:W-:Y:S05]  /*11800*/  BSYNC B1 ;  /* 0x0000000000017941 */ /* 0x000fea0003800000 */
.L_x_53:
        /* <DEDUP_REMOVED lines=12> */
.L_x_56:
[----:B------:R-:W-:Y:S05]  /*118d0*/  BSYNC B1 ;  /* 0x0000000000017941 */ /* 0x000fea0003800000 */
.L_x_55:
        /* <DEDUP_REMOVED lines=12> */
.L_x_58:
[----:B------:R-:W-:Y:S05]  /*119a0*/  BSYNC B1 ;  /* 0x0000000000017941 */ /* 0x000fea0003800000 */
.L_x_57:
        /* <DEDUP_REMOVED lines=12> */
.L_x_60:
[----:B------:R-:W-:Y:S05]  /*11a70*/  BSYNC B1 ;  /* 0x0000000000017941 */ /* 0x000fea0003800000 */
.L_x_59:
        /* <DEDUP_REMOVED lines=12> */
.L_x_62:
[----:B------:R-:W-:Y:S05]  /*11b40*/  BSYNC B1 ;  /* 0x0000000000017941 */ /* 0x000fea0003800000 */
.L_x_61:
        /* <DEDUP_REMOVED lines=12> */
.L_x_64:
[----:B------:R-:W-:Y:S05]  /*11c10*/  BSYNC B1 ;  /* 0x0000000000017941 */ /* 0x000fea0003800000 */
.L_x_63:
        /* <DEDUP_REMOVED lines=12> */
.L_x_66:
[----:B------:R-:W-:Y:S05]  /*11ce0*/  BSYNC B1 ;  /* 0x0000000000017941 */ /* 0x000fea0003800000 */
.L_x_65:
        /* <DEDUP_REMOVED lines=12> */
.L_x_68:
[----:B------:R-:W-:Y:S05]  /*11db0*/  BSYNC B1 ;  /* 0x0000000000017941 */ /* 0x000fea0003800000 */
.L_x_67:
        /* <DEDUP_REMOVED lines=12> */
.L_x_70:
[----:B------:R-:W-:Y:S05]  /*11e80*/  BSYNC B1 ;  /* 0x0000000000017941 */ /* 0x000fea0003800000 */
.L_x_69:
        /* <DEDUP_REMOVED lines=12> */
.L_x_72:
[----:B------:R-:W-:Y:S05]  /*11f50*/  BSYNC B1 ;  /* 0x0000000000017941 */ /* 0x000fea0003800000 */
.L_x_71:
        /* <DEDUP_REMOVED lines=12> */
.L_x_74:
[----:B------:R-:W-:Y:S05]  /*12020*/  BSYNC B1 ;  /* 0x0000000000017941 */ /* 0x000fea0003800000 */
.L_x_73:
        /* <DEDUP_REMOVED lines=12> */
.L_x_76:
[----:B------:R-:W-:Y:S05]  /*120f0*/  BSYNC B1 ;  /* 0x0000000000017941 */ /* 0x000fea0003800000 */
.L_x_75:
        /* <DEDUP_REMOVED lines=12> */
.L_x_78:
[----:B------:R-:W-:Y:S05]  /*121c0*/  BSYNC B1 ;  /* 0x0000000000017941 */ /* 0x000fea0003800000 */
.L_x_77:
        /* <DEDUP_REMOVED lines=12> */
.L_x_80:
[----:B------:R-:W-:Y:S05]  /*12290*/  BSYNC B1 ;  /* 0x0000000000017941 */ /* 0x000fea0003800000 */
.L_x_79:
        /* <DEDUP_REMOVED lines=12> */
.L_x_82:
[----:B------:R-:W-:Y:S05]  /*12360*/  BSYNC B1 ;  /* 0x0000000000017941 */ /* 0x000fea0003800000 */
.L_x_81:
        /* <DEDUP_REMOVED lines=12> */
.L_x_84:
[----:B------:R-:W-:Y:S05]  /*12430*/  BSYNC B1 ;  /* 0x0000000000017941 */ /* 0x000fea0003800000 */
.L_x_83:
        /* <DEDUP_REMOVED lines=12> */
.L_x_86:
[----:B------:R-:W-:Y:S05]  /*12500*/  BSYNC B1 ;  /* 0x0000000000017941 */ /* 0x000fea0003800000 */
.L_x_85:
        /* <DEDUP_REMOVED lines=12> */
.L_x_88:
[----:B------:R-:W-:Y:S05]  /*125d0*/  BSYNC B1 ;  /* 0x0000000000017941 */ /* 0x000fea0003800000 */
.L_x_87:
        /* <DEDUP_REMOVED lines=12> */
.L_x_90:
[----:B------:R-:W-:Y:S05]  /*126a0*/  BSYNC B1 ;  /* 0x0000000000017941 */ /* 0x000fea0003800000 */
.L_x_89:
        /* <DEDUP_REMOVED lines=12> */
.L_x_92:
[----:B------:R-:W-:Y:S05]  /*12770*/  BSYNC B1 ;  /* 0x0000000000017941 */ /* 0x000fea0003800000 */
.L_x_91:
        /* <DEDUP_REMOVED lines=12> */
.L_x_94:
[----:B------:R-:W-:Y:S05]  /*12840*/  BSYNC B1 ;  /* 0x0000000000017941 */ /* 0x000fea0003800000 */
.L_x_93:
        /* <DEDUP_REMOVED lines=12> */
.L_x_96:
[----:B------:R-:W-:Y:S05]  /*12910*/  BSYNC B1 ;  /* 0x0000000000017941 */ /* 0x000fea0003800000 */
.L_x_95:
        /* <DEDUP_REMOVED lines=12> */
.L_x_98:
[----:B------:R-:W-:Y:S05]  /*129e0*/  BSYNC B1 ;  /* 0x0000000000017941 */ /* 0x000fea0003800000 */
.L_x_97:
        /* <DEDUP_REMOVED lines=12> */
.L_x_100:
[----:B------:R-:W-:Y:S05]  /*12ab0*/  BSYNC B1 ;  /* 0x0000000000017941 */ /* 0x000fea0003800000 */
.L_x_99:
        /* <DEDUP_REMOVED lines=12> */
.L_x_102:
[----:B------:R-:W-:Y:S05]  /*12b80*/  BSYNC B1 ;  /* 0x0000000000017941 */ /* 0x000fea0003800000 */
.L_x_101:
        /* <DEDUP_REMOVED lines=12> */
.L_x_104:
[----:B------:R-:W-:Y:S05]  /*12c50*/  BSYNC B1 ;  /* 0x0000000000017941 */ /* 0x000fea0003800000 */
.L_x_103:
        /* <DEDUP_REMOVED lines=12> */
.L_x_106:
[----:B------:R-:W-:Y:S05]  /*12d20*/  BSYNC B1 ;  /* 0x0000000000017941 */ /* 0x000fea0003800000 */
.L_x_105:
        /* <DEDUP_REMOVED lines=12> */
.L_x_108:
[----:B------:R-:W-:Y:S05]  /*12df0*/  BSYNC B1 ;  /* 0x0000000000017941 */ /* 0x000fea0003800000 */
.L_x_107:
        /* <DEDUP_REMOVED lines=12> */
.L_x_110:
[----:B------:R-:W-:Y:S05]  /*12ec0*/  BSYNC B1 ;  /* 0x0000000000017941 */ /* 0x000fea0003800000 */
.L_x_109:
        /* <DEDUP_REMOVED lines=12> */
.L_x_112:
[----:B------:R-:W-:Y:S05]  /*12f90*/  BSYNC B1 ;  /* 0x0000000000017941 */ /* 0x000fea0003800000 */
.L_x_111:
        /* <DEDUP_REMOVED lines=12> */
.L_x_114:
[----:B------:R-:W-:Y:S05]  /*13060*/  BSYNC B1 ;  /* 0x0000000000017941 */ /* 0x000fea0003800000 */
.L_x_113:
        /* <DEDUP_REMOVED lines=12> */
.L_x_116:
[----:B------:R-:W-:Y:S05]  /*13130*/  BSYNC B1 ;  /* 0x0000000000017941 */ /* 0x000fea0003800000 */
.L_x_115:
        /* <DEDUP_REMOVED lines=12> */
.L_x_118:
[----:B------:R-:W-:Y:S05]  /*13200*/  BSYNC B1 ;  /* 0x0000000000017941 */ /* 0x000fea0003800000 */
.L_x_117:
        /* <DEDUP_REMOVED lines=12> */
.L_x_120:
[----:B------:R-:W-:Y:S05]  /*132d0*/  BSYNC B1 ;  /* 0x0000000000017941 */ /* 0x000fea0003800000 */
.L_x_119:
        /* <DEDUP_REMOVED lines=12> */
.L_x_122:
[----:B------:R-:W-:Y:S05]  /*133a0*/  BSYNC B1 ;  /* 0x0000000000017941 */ /* 0x000fea0003800000 */
.L_x_121:
        /* <DEDUP_REMOVED lines=12> */
.L_x_124:
[----:B------:R-:W-:Y:S05]  /*13470*/  BSYNC B1 ;  /* 0x0000000000017941 */ /* 0x000fea0003800000 */
.L_x_123:
[----:B-----5:R-:W-:Y:S01]  /*13480*/  LOP3.LUT R4, R4, 0xff, RZ, 0xc0, !PT ;  /* 0x000000ff04047812 */ /* 0x020fe200078ec0ff */
[----:B------:R-:W-:Y:S01]  /*13490*/  BSSY B1, `(.L_x_125) ;  /* 0x000000b000017945 */ /* 0x000fe20003800000 */
[----:B------:R-:W-:Y:S02]  /*134a0*/  ISETP.LT.OR P2, PT, R0, 0x52, !P1 ;  /* 0x000000520000780c */ /* 0x000fe40004f41670 */
[----:B------:R-:W-:-:S05]  /*134b0*/  F2FP.F16.E4M3.UNPACK_B R4, R4 ;  /* 0x00000004ff04723e */ /* 0x000fca00020006ff */
[----:B------:R-:W-:-:S05]  /*134c0*/  HADD2.F32 R4, -RZ, R4.H0_H0 ;  /* 0x20000004ff047230 */ /* 0x000fca0000004100 */
[----:B------:R-:W-:-:S04]  /*134d0*/  FMUL R4, R4, UR21 ;  /* 0x0000001504047c20 */ /* 0x000fc80008400000 */
[----:B------:R-:W-:-:S05]  /*134e0*/  FFMA R4, R173, UR20, R4 ;  /* 0x00000014ad047c23 */ /* 0x000fca0008000004 */
[----:B------:R-:W-:Y:S02]  /*134f0*/  F2FP.SATFINITE.E4M3.F32.PACK_AB_MERGE_C R5, RZ, R4, RZ ;  /* 0x00000004ff05723e */ /* 0x000fe400048070ff */
[----:B------:R-:W-:-:S03]  /*13500*/  PRMT R4, RZ, 0x7610, R4 ;  /* 0x00007610ff047816 */ /* 0x000fc60000000004 */
[----:B------:R0:W-:Y:S01]  /*13510*/  @!P3 STG.E.U8 desc[UR14][R26.64+0x50], R5 ;  /* 0x000050051a00b986 */ /* 0x0001e2000c10110e */
[----:B------:R-:W-:Y:S05]  /*13520*/  @P2 BRA `(.L_x_126) ;  /* 0x0000000000042947 */ /* 0x000fea0003800000 */
[----:B------:R0:W5:Y:S02]  /*13530*/  LDG.E.U8 R4, desc[UR14][R2.64+0x51] ;  /* 0x0000510e02047981 */ /* 0x000164000c1e1100 */
.L_x_126:
[----:B------:R-:W-:Y:S05]  /*13540*/  BSYNC B1 ;  /* 0x0000000000017941 */ /* 0x000fea0003800000 */
.L_x_125:
[----:B-----5:R-:W-:Y:S01]  /*13550*/  LOP3.LUT R4, R4, 0xff, RZ, 0xc0, !PT ;  /* 0x000000ff04047812 */ /* 0x020fe200078ec0ff */
[----:B------:R-:W-:Y:S01]  /*13560*/  BSSY B1, `(.L_x_127) ;  /* 0x000000b000017945 */ /* 0x000fe20003800000 */
[----:B------:R-:W-:Y:S02]  /*13570*/  ISETP.LT.OR P3, PT, R0, 0x59, !P0 ;  /* 0x000000590000780c */ /* 0x000fe40004761670 */
[----:B------:R-:W-:-:S05]  /*13580*/  F2FP.F16.E4M3.UNPACK_B R4, R4 ;  /* 0x00000004ff04723e */ /* 0x000fca00020006ff */
[----:B------:R-:W-:-:S05]  /*13590*/  HADD2.F32 R4, -RZ, R4.H0_H0 ;  /* 0x20000004ff047230 */ /* 0x000fca0000004100 */
[----:B------:R-:W-:-:S04]  /*135a0*/  FMUL R4, R4, UR21 ;  /* 0x0000001504047c20 */ /* 0x000fc80008400000 */
[----:B------:R-:W-:-:S05]  /*135b0*/  FFMA R4, R174, UR20, R4 ;  /* 0x00000014ae047c23 */ /* 0x000fca0008000004 */
[----:B0-----:R-:W-:Y:S02]  /*135c0*/  F2FP.SATFINITE.E4M3.F32.PACK_AB_MERGE_C R5, RZ, R4, RZ ;  /* 0x00000004ff05723e */ /* 0x001fe400048070ff */
[----:B------:R-:W-:-:S03]  /*135d0*/  PRMT R4, RZ, 0x7610, R4 ;  /* 0x00007610ff047816 */ /* 0x000fc60000000004 */
[----:B------:R0:W-:Y:S01]  /*135e0*/  @!P2 STG.E.U8 desc[UR14][R26.64+0x51], R5 ;  /* 0x000051051a00a986 */ /* 0x0001e2000c10110e */
[----:B------:R-:W-:Y:S05]  /*135f0*/  @P3 BRA `(.L_x_128) ;  /* 0x0000000000043947 */ /* 0x000fea0003800000 */
[----:B------:R0:W5:Y:S02]  /*13600*/  LDG.E.U8 R4, desc[UR14][R32.64+0x58] ;  /* 0x0000580e20047981 */ /* 0x000164000c1e1100 */
.L_x_128:
[----:B------:R-:W-:Y:S05]  /*13610*/  BSYNC B1 ;  /* 0x0000000000017941 */ /* 0x000fea0003800000 */
.L_x_127:
        /* <DEDUP_REMOVED lines=12> */
.L_x_130:
[----:B------:R-:W-:Y:S05]  /*136e0*/  BSYNC B1 ;  /* 0x0000000000017941 */ /* 0x000fea0003800000 */
.L_x_129:
[----:B-----5:R-:W-:Y:S01]  /*136f0*/  LOP3.LUT R4, R4, 0xff, RZ, 0xc0, !PT ;  /* 0x000000ff04047812 */ /* 0x020fe200078ec0ff */
[----:B------:R-:W-:Y:S01]  /*13700*/  BSSY B1, `(.L_x_131) ;  /* 0x000000b000017945 */ /* 0x000fe20003800000 */
[----:B------:R-:W-:Y:S02]  /*13710*/  ISETP.LT.OR P3, PT, R0, 0x59, !P1 ;  /* 0x000000590000780c */ /* 0x000fe40004f61670 */
[----:B------:R-:W-:-:S05]  /*13720*/  F2FP.F16.E4M3.UNPACK_B R4, R4 ;  /* 0x00000004ff04723e */ /* 0x000fca00020006ff */
[----:B------:R-:W-:-:S05]  /*13730*/  HADD2.F32 R4, -RZ, R4.H0_H0 ;  /* 0x20000004ff047230 */ /* 0x000fca0000004100 */
[----:B0-----:R-:W-:Y:S01]  /*13740*/  FMUL R5, R4, UR21 ;  /* 0x0000001504057c20 */ /* 0x001fe20008400000 */
[----:B------:R-:W-:-:S03]  /*13750*/  PRMT R4, RZ, 0x7610, R4 ;  /* 0x00007610ff047816 */ /* 0x000fc60000000004 */
[----:B------:R-:W-:-:S05]  /*13760*/  FFMA R5, R176, UR20, R5 ;  /* 0x00000014b0057c23 */ /* 0x000fca0008000005 */
[----:B------:R-:W-:-:S05]  /*13770*/  F2FP.SATFINITE.E4M3.F32.PACK_AB_MERGE_C R5, RZ, R5, RZ ;  /* 0x00000005ff05723e */ /* 0x000fca00048070ff */
[----:B------:R0:W-:Y:S01]  /*13780*/  @!P2 STG.E.U8 desc[UR14][R24.64+0x59], R5 ;  /* 0x000059051800a986 */ /* 0x0001e2000c10110e */
[----:B------:R-:W-:Y:S05]  /*13790*/  @P3 BRA `(.L_x_132) ;  /* 0x0000000000043947 */ /* 0x000fea0003800000 */
[----:B------:R0:W5:Y:S02]  /*137a0*/  LDG.E.U8 R4, desc[UR14][R2.64+0x58] ;  /* 0x0000580e02047981 */ /* 0x000164000c1e1100 */
.L_x_132:
[----:B------:R-:W-:Y:S05]  /*137b0*/  BSYNC B1 ;  /* 0x0000000000017941 */ /* 0x000fea0003800000 */
.L_x_131:
        /* <DEDUP_REMOVED lines=12> */
.L_x_134:
[----:B------:R-:W-:Y:S05]  /*13880*/  BSYNC B1 ;  /* 0x0000000000017941 */ /* 0x000fea0003800000 */
.L_x_133:
        /* <DEDUP_REMOVED lines=12> */
.L_x_136:
[----:B------:R-:W-:Y:S05]  /*13950*/  BSYNC B1 ;  /* 0x0000000000017941 */ /* 0x000fea0003800000 */
.L_x_135:
        /* <DEDUP_REMOVED lines=12> */
.L_x_138:
[----:B------:R-:W-:Y:S05]  /*13a20*/  BSYNC B1 ;  /* 0x0000000000017941 */ /* 0x000fea0003800000 */
.L_x_137:
        /* <DEDUP_REMOVED lines=12> */
.L_x_140:
[----:B------:R-:W-:Y:S05]  /*13af0*/  BSYNC B1 ;  /* 0x0000000000017941 */ /* 0x000fea0003800000 */
.L_x_139:
        /* <DEDUP_REMOVED lines=12> */
.L_x_142:
[----:B------:R-:W-:Y:S05]  /*13bc0*/  BSYNC B1 ;  /* 0x0000000000017941 */ /* 0x000fea0003800000 */
.L_x_141:
        /* <DEDUP_REMOVED lines=12> */
.L_x_144:
[----:B------:R-:W-:Y:S05]  /*13c90*/  BSYNC B1 ;  /* 0x0000000000017941 */ /* 0x000fea0003800000 */
.L_x_143:
        /* <DEDUP_REMOVED lines=12> */
.L_x_146:
[----:B------:R-:W-:Y:S05]  /*13d60*/  BSYNC B1 ;  /* 0x0000000000017941 */ /* 0x000fea0003800000 */
.L_x_145:
        /* <DEDUP_REMOVED lines=12> */
.L_x_148:
[----:B------:R-:W-:Y:S05]  /*13e30*/  BSYNC B1 ;  /* 0x0000000000017941 */ /* 0x000fea0003800000 */
.L_x_147:
        /* <DEDUP_REMOVED lines=12> */
.L_x_150:
[----:B------:R-:W-:Y:S05]  /*13f00*/  BSYNC B1 ;  /* 0x0000000000017941 */ /* 0x000fea0003800000 */
.L_x_149:
        /* <DEDUP_REMOVED lines=12> */
.L_x_152:
[----:B------:R-:W-:Y:S05]  /*13fd0*/  BSYNC B1 ;  /* 0x0000000000017941 */ /* 0x000fea0003800000 */
.L_x_151:
        /* <DEDUP_REMOVED lines=12> */
.L_x_154:
[----:B------:R-:W-:Y:S05]  /*140a0*/  BSYNC B1 ;  /* 0x0000000000017941 */ /* 0x000fea0003800000 */
.L_x_153:
        /* <DEDUP_REMOVED lines=12> */
.L_x_156:
[----:B------:R-:W-:Y:S05]  /*14170*/  BSYNC B1 ;  /* 0x0000000000017941 */ /* 0x000fea0003800000 */
.L_x_155:
        /* <DEDUP_REMOVED lines=12> */
.L_x_158:
[----:B------:R-:W-:Y:S05]  /*14240*/  BSYNC B1 ;  /* 0x0000000000017941 */ /* 0x000fea0003800000 */
.L_x_157:
        /* <DEDUP_REMOVED lines=12> */
.L_x_160:
[----:B------:R-:W-:Y:S05]  /*14310*/  BSYNC B1 ;  /* 0x0000000000017941 */ /* 0x000fea0003800000 */
.L_x_159:
        /* <DEDUP_REMOVED lines=12> */
.L_x_162:
[----:B------:R-:W-:Y:S05]  /*143e0*/  BSYNC B1 ;  /* 0x0000000000017941 */ /* 0x000fea0003800000 */
.L_x_161:
        /* <DEDUP_REMOVED lines=12> */
.L_x_164:
[----:B------:R-:W-:Y:S05]  /*144b0*/  BSYNC B1 ;  /* 0x0000000000017941 */ /* 0x000fea0003800000 */
.L_x_163:
        /* <DEDUP_REMOVED lines=12> */
.L_x_166:
[----:B------:R-:W-:Y:S05]  /*14580*/  BSYNC B1 ;  /* 0x0000000000017941 */ /* 0x000fea0003800000 */
.L_x_165:
        /* <DEDUP_REMOVED lines=12> */
.L_x_168:
[----:B------:R-:W-:Y:S05]  /*14650*/  BSYNC B1 ;  /* 0x0000000000017941 */ /* 0x000fea0003800000 */
.L_x_167:
        /* <DEDUP_REMOVED lines=12> */
.L_x_170:
[----:B------:R-:W-:Y:S05]  /*14720*/  BSYNC B1 ;  /* 0x0000000000017941 */ /* 0x000fea0003800000 */
.L_x_169:
        /* <DEDUP_REMOVED lines=12> */
.L_x_172:
[----:B------:R-:W-:Y:S05]  /*147f0*/  BSYNC B1 ;  /* 0x0000000000017941 */ /* 0x000fea0003800000 */
.L_x_171:
        /* <DEDUP_REMOVED lines=12> */
.L_x_174:
[----:B------:R-:W-:Y:S05]  /*148c0*/  BSYNC B1 ;  /* 0x0000000000017941 */ /* 0x000fea0003800000 */
.L_x_173:
        /* <DEDUP_REMOVED lines=12> */
.L_x_176:
[----:B------:R-:W-:Y:S05]  /*14990*/  BSYNC B1 ;  /* 0x0000000000017941 */ /* 0x000fea0003800000 */
.L_x_175:
        /* <DEDUP_REMOVED lines=12> */
.L_x_178:
[----:B------:R-:W-:Y:S05]  /*14a60*/  BSYNC B1 ;  /* 0x0000000000017941 */ /* 0x000fea0003800000 */
.L_x_177:
        /* <DEDUP_REMOVED lines=12> */
.L_x_180:
[----:B------:R-:W-:Y:S05]  /*14b30*/  BSYNC B1 ;  /* 0x0000000000017941 */ /* 0x000fea0003800000 */
.L_x_179:
        /* <DEDUP_REMOVED lines=12> */
.L_x_182:
[----:B------:R-:W-:Y:S05]  /*14c00*/  BSYNC B1 ;  /* 0x0000000000017941 */ /* 0x000fea0003800000 */
.L_x_181:
        /* <DEDUP_REMOVED lines=12> */
.L_x_184:
[----:B------:R-:W-:Y:S05]  /*14cd0*/  BSYNC B1 ;  /* 0x0000000000017941 */ /* 0x000fea0003800000 */
.L_x_183:
        /* <DEDUP_REMOVED lines=12> */
.L_x_186:
[----:B------:R-:W-:Y:S05]  /*14da0*/  BSYNC B1 ;  /* 0x0000000000017941 */ /* 0x000fea0003800000 */
.L_x_185:
        /* <DEDUP_REMOVED lines=12> */
.L_x_188:
[----:B------:R-:W-:Y:S05]  /*14e70*/  BSYNC B1 ;  /* 0x0000000000017941 */ /* 0x000fea0003800000 */
.L_x_187:
        /* <DEDUP_REMOVED lines=12> */
.L_x_190:
[----:B------:R-:W-:Y:S05]  /*14f40*/  BSYNC B1 ;  /* 0x0000000000017941 */ /* 0x000fea0003800000 */
.L_x_189:
        /* <DEDUP_REMOVED lines=12> */
.L_x_192:
[----:B------:R-:W-:Y:S05]  /*15010*/  BSYNC B1 ;  /* 0x0000000000017941 */ /* 0x000fea0003800000 */
.L_x_191:
        /* <DEDUP_REMOVED lines=12> */
.L_x_194:
[----:B------:R-:W-:Y:S05]  /*150e0*/  BSYNC B1 ;  /* 0x0000000000017941 */ /* 0x000fea0003800000 */
.L_x_193:
        /* <DEDUP_REMOVED lines=12> */
.L_x_196:
[----:B------:R-:W-:Y:S05]  /*151b0*/  BSYNC B1 ;  /* 0x0000000000017941 */ /* 0x000fea0003800000 */
.L_x_195:
        /* <DEDUP_REMOVED lines=12> */
.L_x_198:
[----:B------:R-:W-:Y:S05]  /*15280*/  BSYNC B1 ;  /* 0x0000000000017941 */ /* 0x000fea0003800000 */
.L_x_197:
        /* <DEDUP_REMOVED lines=12> */
.L_x_200:
[----:B------:R-:W-:Y:S05]  /*15350*/  BSYNC B1 ;  /* 0x0000000000017941 */ /* 0x000fea0003800000 */
.L_x_199:
        /* <DEDUP_REMOVED lines=12> */
.L_x_202:
[----:B------:R-:W-:Y:S05]  /*15420*/  BSYNC B1 ;  /* 0x0000000000017941 */ /* 0x000fea0003800000 */
.L_x_201:
        /* <DEDUP_REMOVED lines=12> */
.L_x_204:
[----:B------:R-:W-:Y:S05]  /*154f0*/  BSYNC B1 ;  /* 0x0000000000017941 */ /* 0x000fea0003800000 */
.L_x_203:
        /* <DEDUP_REMOVED lines=12> */
.L_x_206:
[----:B------:R-:W-:Y:S05]  /*155c0*/  BSYNC B1 ;  /* 0x0000000000017941 */ /* 0x000fea0003800000 */
.L_x_205:
        /* <DEDUP_REMOVED lines=12> */
.L_x_208:
[----:B------:R-:W-:Y:S05]  /*15690*/  BSYNC B1 ;  /* 0x0000000000017941 */ /* 0x000fea0003800000 */
.L_x_207:
        /* <DEDUP_REMOVED lines=12> */
.L_x_210:
[----:B------:R-:W-:Y:S05]  /*15760*/  BSYNC B1 ;  /* 0x0000000000017941 */ /* 0x000fea0003800000 */
.L_x_209:
        /* <DEDUP_REMOVED lines=12> */
.L_x_212:
[----:B------:R-:W-:Y:S05]  /*15830*/  BSYNC B1 ;  /* 0x0000000000017941 */ /* 0x000fea0003800000 */
.L_x_211:
        /* <DEDUP_REMOVED lines=12> */
.L_x_214:
[----:B------:R-:W-:Y:S05]  /*15900*/  BSYNC B1 ;  /* 0x0000000000017941 */ /* 0x000fea0003800000 */
.L_x_213:
        /* <DEDUP_REMOVED lines=12> */
.L_x_216:
[----:B------:R-:W-:Y:S05]  /*159d0*/  BSYNC B1 ;  /* 0x0000000000017941 */ /* 0x000fea0003800000 */
.L_x_215:
        /* <DEDUP_REMOVED lines=12> */
.L_x_218:
[----:B------:R-:W-:Y:S05]  /*15aa0*/  BSYNC B1 ;  /* 0x0000000000017941 */ /* 0x000fea0003800000 */
.L_x_217:
        /* <DEDUP_REMOVED lines=12> */
.L_x_220:
[----:B------:R-:W-:Y:S05]  /*15b70*/  BSYNC B1 ;  /* 0x0000000000017941 */ /* 0x000fea0003800000 */
.L_x_219:
        /* <DEDUP_REMOVED lines=12> */
.L_x_222:
[----:B------:R-:W-:Y:S05]  /*15c40*/  BSYNC B1 ;  /* 0x0000000000017941 */ /* 0x000fea0003800000 */
.L_x_221:
        /* <DEDUP_REMOVED lines=12> */
.L_x_224:
[----:B------:R-:W-:Y:S05]  /*15d10*/  BSYNC B1 ;  /* 0x0000000000017941 */ /* 0x000fea0003800000 */
.L_x_223:
        /* <DEDUP_REMOVED lines=12> */
.L_x_226:
[----:B------:R-:W-:Y:S05]  /*15de0*/  BSYNC B1 ;  /* 0x0000000000017941 */ /* 0x000fea0003800000 */
.L_x_225:
        /* <DEDUP_REMOVED lines=12> */
.L_x_228:
[----:B------:R-:W-:Y:S05]  /*15eb0*/  BSYNC B1 ;  /* 0x0000000000017941 */ /* 0x000fea0003800000 */
.L_x_227:
        /* <DEDUP_REMOVED lines=12> */
.L_x_230:
[----:B------:R-:W-:Y:S05]  /*15f80*/  BSYNC B1 ;  /* 0x0000000000017941 */ /* 0x000fea0003800000 */
.L_x_229:
        /* <DEDUP_REMOVED lines=12> */
.L_x_232:
[----:B------:R-:W-:Y:S05]  /*16050*/  BSYNC B1 ;  /* 0x0000000000017941 */ /* 0x000fea0003800000 */
.L_x_231:
        /* <DEDUP_REMOVED lines=12> */
.L_x_234:
[----:B------:R-:W-:Y:S05]  /*16120*/  BSYNC B1 ;  /* 0x0000000000017941 */ /* 0x000fea0003800000 */
.L_x_233:
        /* <DEDUP_REMOVED lines=12> */
.L_x_236:
[----:B------:R-:W-:Y:S05]  /*161f0*/  BSYNC B1 ;  /* 0x0000000000017941 */ /* 0x000fea0003800000 */
.L_x_235:
        /* <DEDUP_REMOVED lines=12> */
.L_x_238:
[----:B------:R-:W-:Y:S05]  /*162c0*/  BSYNC B1 ;  /* 0x0000000000017941 */ /* 0x000fea0003800000 */
.L_x_237:
        /* <DEDUP_REMOVED lines=12> */
.L_x_240:
[----:B------:R-:W-:Y:S05]  /*16390*/  BSYNC B1 ;  /* 0x0000000000017941 */ /* 0x000fea0003800000 */
.L_x_239:
        /* <DEDUP_REMOVED lines=12> */
.L_x_242:
[----:B------:R-:W-:Y:S05]  /*16460*/  BSYNC B1 ;  /* 0x0000000000017941 */ /* 0x000fea0003800000 */
.L_x_241:
        /* <DEDUP_REMOVED lines=12> */
.L_x_244:
[----:B------:R-:W-:Y:S05]  /*16530*/  BSYNC B1 ;  /* 0x0000000000017941 */ /* 0x000fea0003800000 */
.L_x_243:
        /* <DEDUP_REMOVED lines=12> */
.L_x_246:
[----:B------:R-:W-:Y:S05]  /*16600*/  BSYNC B1 ;  /* 0x0000000000017941 */ /* 0x000fea0003800000 */
.L_x_245:
        /* <DEDUP_REMOVED lines=12> */
.L_x_248:
[----:B------:R-:W-:Y:S05]  /*166d0*/  BSYNC B1 ;  /* 0x0000000000017941 */ /* 0x000fea0003800000 */
.L_x_247:
        /* <DEDUP_REMOVED lines=12> */
.L_x_250:
[----:B------:R-:W-:Y:S05]  /*167a0*/  BSYNC B1 ;  /* 0x0000000000017941 */ /* 0x000fea0003800000 */
.L_x_249:
        /* <DEDUP_REMOVED lines=12> */
.L_x_252:
[----:B------:R-:W-:Y:S05]  /*16870*/  BSYNC B1 ;  /* 0x0000000000017941 */ /* 0x000fea0003800000 */
.L_x_251:
        /* <DEDUP_REMOVED lines=12> */
.L_x_254:
[----:B------:R-:W-:Y:S05]  /*16940*/  BSYNC B1 ;  /* 0x0000000000017941 */ /* 0x000fea0003800000 */
.L_x_253:
[----:B0-----:R-:W2:Y:S01]  /*16950*/  LDL.LU R5, [R1+0x200] ;  /* 0x0002000001057983 */ /* 0x001ea20000300800 */
[----:B-----5:R-:W-:Y:S01]  /*16960*/  LOP3.LUT R4, R4, 0xff, RZ, 0xc0, !PT ;  /* 0x000000ff04047812 */ /* 0x020fe200078ec0ff */
[----:B------:R-:W-:Y:S01]  /*16970*/  BSSY B1, `(.L_x_255) ;  /* 0x000000b000017945 */ /* 0x000fe20003800000 */
[----:B------:R-:W-:Y:S02]  /*16980*/  ISETP.LT.OR P3, PT, R0, 0xd9, !P0 ;  /* 0x000000d90000780c */ /* 0x000fe40004761670 */
[----:B------:R-:W-:-:S05]  /*16990*/  F2FP.F16.E4M3.UNPACK_B R4, R4 ;  /* 0x00000004ff04723e */ /* 0x000fca00020006ff */
[----:B------:R-:W-:-:S05]  /*169a0*/  HADD2.F32 R4, -RZ, R4.H0_H0 ;  /* 0x20000004ff047230 */ /* 0x000fca0000004100 */
[----:B------:R-:W-:-:S04]  /*169b0*/  FMUL R4, R4, UR21 ;  /* 0x0000001504047c20 */ /* 0x000fc80008400000 */
[----:B--2---:R-:W-:-:S05]  /*169c0*/  FFMA R4, R5, UR20, R4 ;  /* 0x0000001405047c23 */ /* 0x004fca0008000004 */
[----:B------:R-:W-:Y:S02]  /*169d0*/  F2FP.SATFINITE.E4M3.F32.PACK_AB_MERGE_C R5, RZ, R4, RZ ;  /* 0x00000004ff05723e */ /* 0x000fe400048070ff */
[----:B------:R-:W-:-:S03]  /*169e0*/  PRMT R4, RZ, 0x7610, R4 ;  /* 0x00007610ff047816 */ /* 0x000fc60000000004 */
[----:B------:R0:W-:Y:S01]  /*169f0*/  @!P2 STG.E.U8 desc[UR14][R26.64+0xd1], R5 ;  /* 0x0000d1051a00a986 */ /* 0x0001e2000c10110e */
[----:B------:R-:W-:Y:S05]  /*16a00*/  @P3 BRA `(.L_x_256) ;  /* 0x0000000000043947 */ /* 0x000fea0003800000 */
[----:B------:R2:W5:Y:S02]  /*16a10*/  LDG.E.U8 R4, desc[UR14][R32.64+0xd8] ;  /* 0x0000d80e20047981 */ /* 0x000564000c1e1100 */
.L_x_256:
[----:B------:R-:W-:Y:S05]  /*16a20*/  BSYNC B1 ;  /* 0x0000000000017941 */ /* 0x000fea0003800000 */
.L_x_255:
[----:B0-----:R-:W3:Y:S01]  /*16a30*/  LDL.LU R5, [R1+0x204] ;  /* 0x0002040001057983 */ /* 0x001ee20000300800 */
[----:B-----5:R-:W-:Y:S01]  /*16a40*/  LOP3.LUT R4, R4, 0xff, RZ, 0xc0, !PT ;  /* 0x000000ff04047812 */ /* 0x020fe200078ec0ff */
[----:B------:R-:W-:Y:S01]  /*16a50*/  BSSY B1, `(.L_x_257) ;  /* 0x000000b000017945 */ /* 0x000fe20003800000 */
[----:B------:R-:W-:Y:S02]  /*16a60*/  ISETP.LT.OR P2, PT, R0, 0xda, !P0 ;  /* 0x000000da0000780c */ /* 0x000fe40004741670 */
[----:B------:R-:W-:-:S05]  /*16a70*/  F2FP.F16.E4M3.UNPACK_B R4, R4 ;  /* 0x00000004ff04723e */ /* 0x000fca00020006ff */
[----:B------:R-:W-:-:S05]  /*16a80*/  HADD2.F32 R4, -RZ, R4.H0_H0 ;  /* 0x20000004ff047230 */ /* 0x000fca0000004100 */
[----:B------:R-:W-:-:S04]  /*16a90*/  FMUL R4, R4, UR21 ;  /* 0x0000001504047c20 */ /* 0x000fc80008400000 */
[----:B---3--:R-:W-:-:S05]  /*16aa0*/  FFMA R4, R5, UR20, R4 ;  /* 0x0000001405047c23 */ /* 0x008fca0008000004 */
[----:B------:R-:W-:Y:S02]  /*16ab0*/  F2FP.SATFINITE.E4M3.F32.PACK_AB_MERGE_C R5, RZ, R4, RZ ;  /* 0x00000004ff05723e */ /* 0x000fe400048070ff */
[----:B------:R-:W-:-:S03]  /*16ac0*/  PRMT R4, RZ, 0x7610, R4 ;  /* 0x00007610ff047816 */ /* 0x000fc60000000004 */
[----:B------:R0:W-:Y:S01]  /*16ad0*/  @!P3 STG.E.U8 desc[UR14][R24.64+0xd8], R5 ;  /* 0x0000d8051800b986 */ /* 0x0001e2000c10110e */
[----:B------:R-:W-:Y:S05]  /*16ae0*/  @P2 BRA `(.L_x_258) ;  /* 0x0000000000042947 */ /* 0x000fea0003800000 */
[----:B------:R3:W5:Y:S02]  /*16af0*/  LDG.E.U8 R4, desc[UR14][R32.64+0xd9] ;  /* 0x0000d90e20047981 */ /* 0x000764000c1e1100 */
.L_x_258:
[----:B------:R-:W-:Y:S05]  /*16b00*/  BSYNC B1 ;  /* 0x0000000000017941 */ /* 0x000fea0003800000 */
.L_x_257:
        /* <DEDUP_REMOVED lines=13> */
.L_x_260:
[----:B------:R-:W-:Y:S05]  /*16be0*/  BSYNC B1 ;  /* 0x0000000000017941 */ /* 0x000fea0003800000 */
.L_x_259:
        /* <DEDUP_REMOVED lines=13> */
.L_x_262:
[----:B------:R-:W-:Y:S05]  /*16cc0*/  BSYNC B1 ;  /* 0x0000000000017941 */ /* 0x000fea0003800000 */
.L_x_261:
        /* <DEDUP_REMOVED lines=13> */
.L_x_264:
[----:B------:R-:W-:Y:S05]  /*16da0*/  BSYNC B1 ;  /* 0x0000000000017941 */ /* 0x000fea0003800000 */
.L_x_263:
        /* <DEDUP_REMOVED lines=13> */
.L_x_266:
[----:B------:R-:W-:Y:S05]  /*16e80*/  BSYNC B1 ;  /* 0x0000000000017941 */ /* 0x000fea0003800000 */
.L_x_265:
        /* <DEDUP_REMOVED lines=13> */
.L_x_268:
[----:B------:R-:W-:Y:S05]  /*16f60*/  BSYNC B1 ;  /* 0x0000000000017941 */ /* 0x000fea0003800000 */
.L_x_267:
        /* <DEDUP_REMOVED lines=13> */
.L_x_270:
[----:B------:R-:W-:Y:S05]  /*17040*/  BSYNC B1 ;  /* 0x0000000000017941 */ /* 0x000fea0003800000 */
.L_x_269:
        /* <DEDUP_REMOVED lines=13> */
.L_x_272:
[----:B------:R-:W-:Y:S05]  /*17120*/  BSYNC B1 ;  /* 0x0000000000017941 */ /* 0x000fea0003800000 */
.L_x_271:
        /* <DEDUP_REMOVED lines=13> */
.L_x_274:
[----:B------:R-:W-:Y:S05]  /*17200*/  BSYNC B1 ;  /* 0x0000000000017941 */ /* 0x000fea0003800000 */
.L_x_273:
        /* <DEDUP_REMOVED lines=13> */
.L_x_276:
[----:B------:R-:W-:Y:S05]  /*172e0*/  BSYNC B1 ;  /* 0x0000000000017941 */ /* 0x000fea0003800000 */
.L_x_275:
        /* <DEDUP_REMOVED lines=13> */
.L_x_278:
[----:B------:R-:W-:Y:S05]  /*173c0*/  BSYNC B1 ;  /* 0x0000000000017941 */ /* 0x000fea0003800000 */
.L_x_277:
        /* <DEDUP_REMOVED lines=13> */
.L_x_280:
[----:B------:R-:W-:Y:S05]  /*174a0*/  BSYNC B1 ;  /* 0x0000000000017941 */ /* 0x000fea0003800000 */
.L_x_279:
        /* <DEDUP_REMOVED lines=13> */
.L_x_282:
[----:B------:R-:W-:Y:S05]  /*17580*/  BSYNC B1 ;  /* 0x0000000000017941 */ /* 0x000fea0003800000 */
.L_x_281:
        /* <DEDUP_REMOVED lines=13> */
.L_x_284:
[----:B------:R-:W-:Y:S05]  /*17660*/  BSYNC B1 ;  /* 0x0000000000017941 */ /* 0x000fea0003800000 */
.L_x_283:
        /* <DEDUP_REMOVED lines=13> */
.L_x_286:
[----:B------:R-:W-:Y:S05]  /*17740*/  BSYNC B1 ;  /* 0x0000000000017941 */ /* 0x000fea0003800000 */
.L_x_285:
        /* <DEDUP_REMOVED lines=13> */
.L_x_288:
[----:B------:R-:W-:Y:S05]  /*17820*/  BSYNC B1 ;  /* 0x0000000000017941 */ /* 0x000fea0003800000 */
.L_x_287:
        /* <DEDUP_REMOVED lines=13> */
.L_x_290:
[----:B------:R-:W-:Y:S05]  /*17900*/  BSYNC B1 ;  /* 0x0000000000017941 */ /* 0x000fea0003800000 */
.L_x_289:
        /* <DEDUP_REMOVED lines=13> */
.L_x_292:
[----:B------:R-:W-:Y:S05]  /*179e0*/  BSYNC B1 ;  /* 0x0000000000017941 */ /* 0x000fea0003800000 */
.L_x_291:
        /* <DEDUP_REMOVED lines=13> */
.L_x_294:
[----:B------:R-:W-:Y:S05]  /*17ac0*/  BSYNC B1 ;  /* 0x0000000000017941 */ /* 0x000fea0003800000 */
.L_x_293:
[----:B------:R-:W2:Y:S01]  /*17ad0*/  LDL.LU R7, [R1+0x250] ;  /* 0x0002500001077983 */ /* 0x000ea20000300800 */
[----:B-----5:R-:W-:Y:S01]  /*17ae0*/  LOP3.LUT R4, R4, 0xff, RZ, 0xc0, !PT ;  /* 0x000000ff04047812 */ /* 0x020fe200078ec0ff */
[----:B------:R-:W-:Y:S01]  /*17af0*/  BSSY B1, `(.L_x_295) ;  /* 0x0000013000017945 */ /* 0x000fe20003800000 */
[----:B0-----:R-:W-:Y:S02]  /*17b00*/  IADD3 R5, P0, R35, 0x80, RZ ;  /* 0x0000008023057810 */ /* 0x001fe40007f1e0ff */
[----:B------:R-:W-:-:S03]  /*17b10*/  F2FP.F16.E4M3.UNPACK_B R4, R4 ;  /* 0x00000004ff04723e */ /* 0x000fc600020006ff */
[----:B--234-:R-:W-:Y:S01]  /*17b20*/  IMAD.X R2, RZ, RZ, R37, P0 ;  /* 0x000000ffff027224 */ /* 0x01cfe200000e0625 */
[----:B------:R-:W-:Y:S01]  /*17b30*/  ISETP.GE.AND P0, PT, R34, 0x81, PT ;  /* 0x000000812200780c */ /* 0x000fe20003f06270 */
[----:B------:R-:W-:Y:S02]  /*17b40*/  HADD2.F32 R4, -RZ, R4.H0_H0 ;  /* 0x20000004ff047230 */ /* 0x000fe40000004100 */
[----:B------:R-:W-:Y:S01]  /*17b50*/  IMAD R6, R2, UR6, RZ ;  /* 0x0000000602067c24 */ /* 0x000fe2000f8e02ff */
[----:B------:R-:W-:Y:S01]  /*17b60*/  ISETP.LT.OR P3, PT, R0, 0x1, !P0 ;  /* 0x000000010000780c */ /* 0x000fe20004761670 */
[----:B------:R-:W-:-:S04]  /*17b70*/  IMAD.WIDE.U32 R2, R5, UR6, R38 ;  /* 0x0000000605027c25 */ /* 0x000fc8000f8e0026 */
[----:B------:R-:W-:Y:S01]  /*17b80*/  FMUL R4, R4, UR21 ;  /* 0x0000001504047c20 */ /* 0x000fe20008400000 */
[----:B------:R-:W-:Y:S01]  /*17b90*/  IMAD R5, R5, UR7, R6 ;  /* 0x0000000705057c24 */ /* 0x000fe2000f8e0206 */
[----:B------:R-:W-:-:S04]  /*17ba0*/  IADD3 R2, P2, R2, UR10, RZ ;  /* 0x0000000a02027c10 */ /* 0x000fc8000ff5e0ff */
[----:B------:R-:W-:Y:S01]  /*17bb0*/  IADD3.X R3, R3, UR11, R5, P2, !PT ;  /* 0x0000000b03037c10 */ /* 0x000fe200097fe405 */
[----:B------:R-:W-:-:S05]  /*17bc0*/  FFMA R4, R7, UR20, R4 ;  /* 0x0000001407047c23 */ /* 0x000fca0008000004 */
[----:B------:R-:W-:Y:S02]  /*17bd0*/  F2FP.SATFINITE.E4M3.F32.PACK_AB_MERGE_C R7, RZ, R4, RZ ;  /* 0x00000004ff07723e */ /* 0x000fe400048070ff */
[----:B------:R-:W-:-:S03]  /*17be0*/  PRMT R4, RZ, 0x7610, R4 ;  /* 0x00007610ff047816 */ /* 0x000fc60000000004 */
[----:B------:R0:W-:Y:S01]  /*17bf0*/  @!P1 STG.E.U8 desc[UR14][R26.64+0xf9], R7 ;  /* 0x0000f9071a009986 */ /* 0x0001e2000c10110e */
[----:B------:R-:W-:Y:S05]  /*17c00*/  @P3 BRA `(.L_x_296) ;  /* 0x0000000000043947 */ /* 0x000fea0003800000 */
[----:B------:R2:W5:Y:S02]  /*17c10*/  LDG.E.U8 R4, desc[UR14][R2.64] ;  /* 0x0000000e02047981 */ /* 0x000564000c1e1100 */
.L_x_296:
[----:B------:R-:W-:Y:S05]  /*17c20*/  BSYNC B1 ;  /* 0x0000000000017941 */ /* 0x000fea0003800000 */
.L_x_295:
[----:B------:R-:W3:Y:S01]  /*17c30*/  LDL.LU R5, [R1+0x254] ;  /* 0x0002540001057983 */ /* 0x000ee20000300800 */
        /* <DEDUP_REMOVED lines=12> */
.L_x_298:
[----:B------:R-:W-:Y:S05]  /*17d00*/  BSYNC B1 ;  /* 0x0000000000017941 */ /* 0x000fea0003800000 */
.L_x_297:
[----:B---3--:R-:W3:Y:S01]  /*17d10*/  LDL.LU R5, [R1+0x258] ;  /* 0x0002580001057983 */ /* 0x008ee20000300800 */
[----:B-----5:R-:W-:Y:S01]  /*17d20*/  LOP3.LUT R4, R4, 0xff, RZ, 0xc0, !PT ;  /* 0x000000ff04047812 */ /* 0x020fe200078ec0ff */
[----:B------:R-:W-:Y:S01]  /*17d30*/  BSSY B1, `(.L_x_299) ;  /* 0x0000013000017945 */ /* 0x000fe20003800000 */
[----:B------:R-:W-:Y:S02]  /*17d40*/  IADD3 R35, P1, R35, 0x88, RZ ;  /* 0x0000008823237810 */ /* 0x000fe40007f3e0ff */
[----:B------:R-:W-:Y:S02]  /*17d50*/  F2FP.F16.E4M3.UNPACK_B R4, R4 ;  /* 0x00000004ff04723e */ /* 0x000fe400020006ff */
[----:B------:R-:W-:Y:S01]  /*17d60*/  PRMT R6, RZ, 0x7610, R6 ;  /* 0x00007610ff067816 */ /* 0x000fe20000000006 */
[----:B------:R-:W-:Y:S01]  /*17d70*/  IMAD.X R36, RZ, RZ, R37, P1 ;  /* 0x000000ffff247224 */ /* 0x000fe200008e0625 */
[----:B------:R-:W-:Y:S01]  /*17d80*/  ISETP.GE.AND P1, PT, R34, 0x89, PT ;  /* 0x000000892200780c */ /* 0x000fe20003f26270 */
[----:B------:R-:W-:-:S02]  /*17d90*/  HADD2.F32 R4, -RZ, R4.H0_H0 ;  /* 0x20000004ff047230 */ /* 0x000fc40000004100 */
[----:B------:R-:W-:Y:S01]  /*17da0*/  IMAD R36, R36, UR6, RZ ;  /* 0x0000000624247c24 */ /* 0x000fe2000f8e02ff */
[----:B------:R-:W-:Y:S01]  /*17db0*/  ISETP.LT.OR P5, PT, R0, 0x1, !P1 ;  /* 0x000000010000780c */ /* 0x000fe20004fa1670 */
[----:B------:R-:W-:-:S04]  /*17dc0*/  IMAD.WIDE.U32 R38, R35, UR6, R38 ;  /* 0x0000000623267c25 */ /* 0x000fc8000f8e0026 */
[----:B------:R-:W-:Y:S01]  /*17dd0*/  FMUL R4, R4, UR21 ;  /* 0x0000001504047c20 */ /* 0x000fe20008400000 */
[----:B------:R-:W-:-:S03]  /*17de0*/  IMAD R35, R35, UR7, R36 ;  /* 0x0000000723237c24 */ /* 0x000fc6000f8e0224 */
[----:B---3--:R-:W-:Y:S01]  /*17df0*/  FFMA R5, R5, UR20, R4 ;  /* 0x0000001405057c23 */ /* 0x008fe20008000004 */
[----:B------:R-:W-:-:S04]  /*17e00*/  IADD3 R4, P3, R38, UR10, RZ ;  /* 0x0000000a26047c10 */ /* 0x000fc8000ff7e0ff */
[----:B0-----:R-:W-:Y:S02]  /*17e10*/  F2FP.SATFINITE.E4M3.F32.PACK_AB_MERGE_C R7, RZ, R5, RZ ;  /* 0x00000005ff07723e */ /* 0x001fe400048070ff */
[----:B------:R-:W-:-:S03]  /*17e20*/  IADD3.X R5, R39, UR11, R35, P3, !PT ;  /* 0x0000000b27057c10 */ /* 0x000fc60009ffe423 */
[----:B------:R0:W-:Y:S01]  /*17e30*/  @!P2 STG.E.U8 desc[UR14][R30.64+0x1], R7 ;  /* 0x000001071e00a986 */ /* 0x0001e2000c10110e */
[----:B------:R-:W-:Y:S05]  /*17e40*/  @P5 BRA `(.L_x_300) ;  /* 0x0000000000045947 */ /* 0x000fea0003800000 */
[----:B------:R3:W5:Y:S02]  /*17e50*/  LDG.E.U8 R6, desc[UR14][R4.64] ;  /* 0x0000000e04067981 */ /* 0x000764000c1e1100 */
.L_x_300:
[----:B------:R-:W-:Y:S05]  /*17e60*/  BSYNC B1 ;  /* 0x0000000000017941 */ /* 0x000fea0003800000 */
.L_x_299:
        /* <DEDUP_REMOVED lines=13> */
.L_x_302:
[----:B------:R-:W-:Y:S05]  /*17f40*/  BSYNC B1 ;  /* 0x0000000000017941 */ /* 0x000fea0003800000 */
.L_x_301:
        /* <DEDUP_REMOVED lines=13> */
.L_x_304:
[----:B------:R-:W-:Y:S05]  /*18020*/  BSYNC B1 ;  /* 0x0000000000017941 */ /* 0x000fea0003800000 */
.L_x_303:
        /* <DEDUP_REMOVED lines=13> */
.L_x_306:
[----:B------:R-:W-:Y:S05]  /*18100*/  BSYNC B1 ;  /* 0x0000000000017941 */ /* 0x000fea0003800000 */
.L_x_305:
        /* <DEDUP_REMOVED lines=13> */
.L_x_308:
[----:B------:R-:W-:Y:S05]  /*181e0*/  BSYNC B1 ;  /* 0x0000000000017941 */ /* 0x000fea0003800000 */
.L_x_307:
        /* <DEDUP_REMOVED lines=13> */
.L_x_310:
[----:B------:R-:W-:Y:S05]  /*182c0*/  BSYNC B1 ;  /* 0x0000000000017941 */ /* 0x000fea0003800000 */
.L_x_309:
        /* <DEDUP_REMOVED lines=13> */
.L_x_312:
[----:B------:R-:W-:Y:S05]  /*183a0*/  BSYNC B1 ;  /* 0x0000000000017941 */ /* 0x000fea0003800000 */
.L_x_311:
        /* <DEDUP_REMOVED lines=13> */
.L_x_314:
[----:B------:R-:W-:Y:S05]  /*18480*/  BSYNC B1 ;  /* 0x0000000000017941 */ /* 0x000fea0003800000 */
.L_x_313:
        /* <DEDUP_REMOVED lines=13> */
.L_x_316:
[----:B------:R-:W-:Y:S05]  /*18560*/  BSYNC B1 ;  /* 0x0000000000017941 */ /* 0x000fea0003800000 */
.L_x_315:
        /* <DEDUP_REMOVED lines=13> */
.L_x_318:
[----:B------:R-:W-:Y:S05]  /*18640*/  BSYNC B1 ;  /* 0x0000000000017941 */ /* 0x000fea0003800000 */
.L_x_317:
        /* <DEDUP_REMOVED lines=13> */
.L_x_320:
[----:B------:R-:W-:Y:S05]  /*18720*/  BSYNC B1 ;  /* 0x0000000000017941 */ /* 0x000fea0003800000 */
.L_x_319:
        /* <DEDUP_REMOVED lines=13> */
.L_x_322:
[----:B------:R-:W-:Y:S05]  /*18800*/  BSYNC B1 ;  /* 0x0000000000017941 */ /* 0x000fea0003800000 */
.L_x_321:
        /* <DEDUP_REMOVED lines=13> */
.L_x_324:
[----:B------:R-:W-:Y:S05]  /*188e0*/  BSYNC B1 ;  /* 0x0000000000017941 */ /* 0x000fea0003800000 */
.L_x_323:
        /* <DEDUP_REMOVED lines=13> */
.L_x_326:
[----:B------:R-:W-:Y:S05]  /*189c0*/  BSYNC B1 ;  /* 0x0000000000017941 */ /* 0x000fea0003800000 */
.L_x_325:
        /* <DEDUP_REMOVED lines=13> */
.L_x_328:
[----:B------:R-:W-:Y:S05]  /*18aa0*/  BSYNC B1 ;  /* 0x0000000000017941 */ /* 0x000fea0003800000 */
.L_x_327:
        /* <DEDUP_REMOVED lines=13> */
.L_x_330:
[----:B------:R-:W-:Y:S05]  /*18b80*/  BSYNC B1 ;  /* 0x0000000000017941 */ /* 0x000fea0003800000 */
.L_x_329:
        /* <DEDUP_REMOVED lines=13> */
.L_x_332:
[----:B------:R-:W-:Y:S05]  /*18c60*/  BSYNC B1 ;  /* 0x0000000000017941 */ /* 0x000fea0003800000 */
.L_x_331:
        /* <DEDUP_REMOVED lines=13> */
.L_x_334:
[----:B------:R-:W-:Y:S05]  /*18d40*/  BSYNC B1 ;  /* 0x0000000000017941 */ /* 0x000fea0003800000 */
.L_x_333:
        /* <DEDUP_REMOVED lines=13> */
.L_x_336:
[----:B------:R-:W-:Y:S05]  /*18e20*/  BSYNC B1 ;  /* 0x0000000000017941 */ /* 0x000fea0003800000 */
.L_x_335:
        /* <DEDUP_REMOVED lines=13> */
.L_x_338:
[----:B------:R-:W-:Y:S05]  /*18f00*/  BSYNC B1 ;  /* 0x0000000000017941 */ /* 0x000fea0003800000 */
.L_x_337:
        /* <DEDUP_REMOVED lines=13> */
.L_x_340:
[----:B------:R-:W-:Y:S05]  /*18fe0*/  BSYNC B1 ;  /* 0x0000000000017941 */ /* 0x000fea0003800000 */
.L_x_339:
        /* <DEDUP_REMOVED lines=13> */
.L_x_342:
[----:B------:R-:W-:Y:S05]  /*190c0*/  BSYNC B1 ;  /* 0x0000000000017941 */ /* 0x000fea0003800000 */
.L_x_341:
        /* <DEDUP_REMOVED lines=13> */
.L_x_344:
[----:B------:R-:W-:Y:S05]  /*191a0*/  BSYNC B1 ;  /* 0x0000000000017941 */ /* 0x000fea0003800000 */
.L_x_343:
        /* <DEDUP_REMOVED lines=13> */
.L_x_346:
[----:B------:R-:W-:Y:S05]  /*19280*/  BSYNC B1 ;  /* 0x0000000000017941 */ /* 0x000fea0003800000 */
.L_x_345:
        /* <DEDUP_REMOVED lines=13> */
.L_x_348:
[----:B------:R-:W-:Y:S05]  /*19360*/  BSYNC B1 ;  /* 0x0000000000017941 */ /* 0x000fea0003800000 */
.L_x_347:
        /* <DEDUP_REMOVED lines=13> */
.L_x_350:
[----:B------:R-:W-:Y:S05]  /*19440*/  BSYNC B1 ;  /* 0x0000000000017941 */ /* 0x000fea0003800000 */
.L_x_349:
        /* <DEDUP_REMOVED lines=13> */
.L_x_352:
[----:B------:R-:W-:Y:S05]  /*19520*/  BSYNC B1 ;  /* 0x0000000000017941 */ /* 0x000fea0003800000 */
.L_x_351:
        /* <DEDUP_REMOVED lines=13> */
.L_x_354:
[----:B------:R-:W-:Y:S05]  /*19600*/  BSYNC B1 ;  /* 0x0000000000017941 */ /* 0x000fea0003800000 */
.L_x_353:
        /* <DEDUP_REMOVED lines=13> */
.L_x_356:
[----:B------:R-:W-:Y:S05]  /*196e0*/  BSYNC B1 ;  /* 0x0000000000017941 */ /* 0x000fea0003800000 */
.L_x_355:
        /* <DEDUP_REMOVED lines=13> */
.L_x_358:
[----:B------:R-:W-:Y:S05]  /*197c0*/  BSYNC B1 ;  /* 0x0000000000017941 */ /* 0x000fea0003800000 */
.L_x_357:
        /* <DEDUP_REMOVED lines=13> */
.L_x_360:
[----:B------:R-:W-:Y:S05]  /*198a0*/  BSYNC B1 ;  /* 0x0000000000017941 */ /* 0x000fea0003800000 */
.L_x_359:
        /* <DEDUP_REMOVED lines=13> */
.L_x_362:
[----:B------:R-:W-:Y:S05]  /*19980*/  BSYNC B1 ;  /* 0x0000000000017941 */ /* 0x000fea0003800000 */
.L_x_361:
        /* <DEDUP_REMOVED lines=13> */
.L_x_364:
[----:B------:R-:W-:Y:S05]  /*19a60*/  BSYNC B1 ;  /* 0x0000000000017941 */ /* 0x000fea0003800000 */
.L_x_363:
        /* <DEDUP_REMOVED lines=13> */
.L_x_366:
[----:B------:R-:W-:Y:S05]  /*19b40*/  BSYNC B1 ;  /* 0x0000000000017941 */ /* 0x000fea0003800000 */
.L_x_365:
        /* <DEDUP_REMOVED lines=13> */
.L_x_368:
[----:B------:R-:W-:Y:S05]  /*19c20*/  BSYNC B1 ;  /* 0x0000000000017941 */ /* 0x000fea0003800000 */
.L_x_367:
        /* <DEDUP_REMOVED lines=13> */
.L_x_370:
[----:B------:R-:W-:Y:S05]  /*19d00*/  BSYNC B1 ;  /* 0x0000000000017941 */ /* 0x000fea0003800000 */
.L_x_369:
        /* <DEDUP_REMOVED lines=13> */
.L_x_372:
[----:B------:R-:W-:Y:S05]  /*19de0*/  BSYNC B1 ;  /* 0x0000000000017941 */ /* 0x000fea0003800000 */
.L_x_371:
        /* <DEDUP_REMOVED lines=13> */
.L_x_374:
[----:B------:R-:W-:Y:S05]  /*19ec0*/  BSYNC B1 ;  /* 0x0000000000017941 */ /* 0x000fea0003800000 */
.L_x_373:
        /* <DEDUP_REMOVED lines=13> */
.L_x_376:
[----:B------:R-:W-:Y:S05]  /*19fa0*/  BSYNC B1 ;  /* 0x0000000000017941 */ /* 0x000fea0003800000 */
.L_x_375:
        /* <DEDUP_REMOVED lines=13> */
.L_x_378:
[----:B------:R-:W-:Y:S05]  /*1a080*/  BSYNC B1 ;  /* 0x0000000000017941 */ /* 0x000fea0003800000 */
.L_x_377:
        /* <DEDUP_REMOVED lines=13> */
.L_x_380:
[----:B------:R-:W-:Y:S05]  /*1a160*/  BSYNC B1 ;  /* 0x0000000000017941 */ /* 0x000fea0003800000 */
.L_x_379:
        /* <DEDUP_REMOVED lines=13> */
.L_x_382:
[----:B------:R-:W-:Y:S05]  /*1a240*/  BSYNC B1 ;  /* 0x0000000000017941 */ /* 0x000fea0003800000 */
.L_x_381:
        /* <DEDUP_REMOVED lines=13> */
.L_x_384:
[----:B------:R-:W-:Y:S05]  /*1a320*/  BSYNC B1 ;  /* 0x0000000000017941 */ /* 0x000fea0003800000 */
.L_x_383:
        /* <DEDUP_REMOVED lines=13> */
.L_x_386:
[----:B------:R-:W-:Y:S05]  /*1a400*/  BSYNC B1 ;  /* 0x0000000000017941 */ /* 0x000fea0003800000 */
.L_x_385:
        /* <DEDUP_REMOVED lines=13> */
.L_x_388:
[----:B------:R-:W-:Y:S05]  /*1a4e0*/  BSYNC B1 ;  /* 0x0000000000017941 */ /* 0x000fea0003800000 */
.L_x_387:
        /* <DEDUP_REMOVED lines=13> */
.L_x_390:
[----:B------:R-:W-:Y:S05]  /*1a5c0*/  BSYNC B1 ;  /* 0x0000000000017941 */ /* 0x000fea0003800000 */
.L_x_389:
        /* <DEDUP_REMOVED lines=13> */
.L_x_392:
[----:B------:R-:W-:Y:S05]  /*1a6a0*/  BSYNC B1 ;  /* 0x0000000000017941 */ /* 0x000fea0003800000 */
.L_x_391:
        /* <DEDUP_REMOVED lines=13> */
.L_x_394:
[----:B------:R-:W-:Y:S05]  /*1a780*/  BSYNC B1 ;  /* 0x0000000000017941 */ /* 0x000fea0003800000 */
.L_x_393:
        /* <DEDUP_REMOVED lines=13> */
.L_x_396:
[----:B------:R-:W-:Y:S05]  /*1a860*/  BSYNC B1 ;  /* 0x0000000000017941 */ /* 0x000fea0003800000 */
.L_x_395:
        /* <DEDUP_REMOVED lines=13> */
.L_x_398:
[----:B------:R-:W-:Y:S05]  /*1a940*/  BSYNC B1 ;  /* 0x0000000000017941 */ /* 0x000fea0003800000 */
.L_x_397:
        /* <DEDUP_REMOVED lines=13> */
.L_x_400:
[----:B------:R-:W-:Y:S05]  /*1aa20*/  BSYNC B1 ;  /* 0x0000000000017941 */ /* 0x000fea0003800000 */
.L_x_399:
        /* <DEDUP_REMOVED lines=13> */
.L_x_402:
[----:B------:R-:W-:Y:S05]  /*1ab00*/  BSYNC B1 ;  /* 0x0000000000017941 */ /* 0x000fea0003800000 */
.L_x_401:
        /* <DEDUP_REMOVED lines=13> */
.L_x_404:
[----:B------:R-:W-:Y:S05]  /*1abe0*/  BSYNC B1 ;  /* 0x0000000000017941 */ /* 0x000fea0003800000 */
.L_x_403:
        /* <DEDUP_REMOVED lines=13> */
.L_x_406:
[----:B------:R-:W-:Y:S05]  /*1acc0*/  BSYNC B1 ;  /* 0x0000000000017941 */ /* 0x000fea0003800000 */
.L_x_405:
        /* <DEDUP_REMOVED lines=13> */
.L_x_408:
[----:B------:R-:W-:Y:S05]  /*1ada0*/  BSYNC B1 ;  /* 0x0000000000017941 */ /* 0x000fea0003800000 */
.L_x_407:
        /* <DEDUP_REMOVED lines=13> */
.L_x_410:
[----:B------:R-:W-:Y:S05]  /*1ae80*/  BSYNC B1 ;  /* 0x0000000000017941 */ /* 0x000fea0003800000 */
.L_x_409:
        /* <DEDUP_REMOVED lines=13> */
.L_x_412:
[----:B------:R-:W-:Y:S05]  /*1af60*/  BSYNC B1 ;  /* 0x0000000000017941 */ /* 0x000fea0003800000 */
.L_x_411:
        /* <DEDUP_REMOVED lines=13> */
.L_x_414:
[----:B------:R-:W-:Y:S05]  /*1b040*/  BSYNC B1 ;  /* 0x0000000000017941 */ /* 0x000fea0003800000 */
.L_x_413:
        /* <DEDUP_REMOVED lines=13> */
.L_x_416:
[----:B------:R-:W-:Y:S05]  /*1b120*/  BSYNC B1 ;  /* 0x0000000000017941 */ /* 0x000fea0003800000 */
.L_x_415:
        /* <DEDUP_REMOVED lines=13> */
.L_x_418:
[----:B------:R-:W-:Y:S05]  /*1b200*/  BSYNC B1 ;  /* 0x0000000000017941 */ /* 0x000fea0003800000 */
.L_x_417:
        /* <DEDUP_REMOVED lines=13> */
.L_x_420:
[----:B------:R-:W-:Y:S05]  /*1b2e0*/  BSYNC B1 ;  /* 0x0000000000017941 */ /* 0x000fea0003800000 */
.L_x_419:
        /* <DEDUP_REMOVED lines=13> */
.L_x_422:
[----:B------:R-:W-:Y:S05]  /*1b3c0*/  BSYNC B1 ;  /* 0x0000000000017941 */ /* 0x000fea0003800000 */
.L_x_421:
        /* <DEDUP_REMOVED lines=13> */
.L_x_424:
[----:B------:R-:W-:Y:S05]  /*1b4a0*/  BSYNC B1 ;  /* 0x0000000000017941 */ /* 0x000fea0003800000 */
.L_x_423:
        /* <DEDUP_REMOVED lines=13> */
.L_x_426:
[----:B------:R-:W-:Y:S05]  /*1b580*/  BSYNC B1 ;  /* 0x0000000000017941 */ /* 0x000fea0003800000 */
.L_x_425:
        /* <DEDUP_REMOVED lines=13> */
.L_x_428:
[----:B------:R-:W-:Y:S05]  /*1b660*/  BSYNC B1 ;  /* 0x0000000000017941 */ /* 0x000fea0003800000 */
.L_x_427:
        /* <DEDUP_REMOVED lines=13> */
.L_x_430:
[----:B------:R-:W-:Y:S05]  /*1b740*/  BSYNC B1 ;  /* 0x0000000000017941 */ /* 0x000fea0003800000 */
.L_x_429:
        /* <DEDUP_REMOVED lines=13> */
.L_x_432:
[----:B------:R-:W-:Y:S05]  /*1b820*/  BSYNC B1 ;  /* 0x0000000000017941 */ /* 0x000fea0003800000 */
.L_x_431:
        /* <DEDUP_REMOVED lines=13> */
.L_x_434:
[----:B------:R-:W-:Y:S05]  /*1b900*/  BSYNC B1 ;  /* 0x0000000000017941 */ /* 0x000fea0003800000 */
.L_x_433:
        /* <DEDUP_REMOVED lines=13> */
.L_x_436:
[----:B------:R-:W-:Y:S05]  /*1b9e0*/  BSYNC B1 ;  /* 0x0000000000017941 */ /* 0x000fea0003800000 */
.L_x_435:
        /* <DEDUP_REMOVED lines=13> */
.L_x_438:
[----:B------:R-:W-:Y:S05]  /*1bac0*/  BSYNC B1 ;  /* 0x0000000000017941 */ /* 0x000fea0003800000 */
.L_x_437:
        /* <DEDUP_REMOVED lines=13> */
.L_x_440:
[----:B------:R-:W-:Y:S05]  /*1bba0*/  BSYNC B1 ;  /* 0x0000000000017941 */ /* 0x000fea0003800000 */
.L_x_439:
        /* <DEDUP_REMOVED lines=13> */
.L_x_442:
[----:B------:R-:W-:Y:S05]  /*1bc80*/  BSYNC B1 ;  /* 0x0000000000017941 */ /* 0x000fea0003800000 */
.L_x_441:
        /* <DEDUP_REMOVED lines=13> */
.L_x_444:
[----:B------:R-:W-:Y:S05]  /*1bd60*/  BSYNC B1 ;  /* 0x0000000000017941 */ /* 0x000fea0003800000 */
.L_x_443:
        /* <DEDUP_REMOVED lines=13> */
.L_x_446:
[----:B------:R-:W-:Y:S05]  /*1be40*/  BSYNC B1 ;  /* 0x0000000000017941 */ /* 0x000fea0003800000 */
.L_x_445:
        /* <DEDUP_REMOVED lines=13> */
.L_x_448:
[----:B------:R-:W-:Y:S05]  /*1bf20*/  BSYNC B1 ;  /* 0x0000000000017941 */ /* 0x000fea0003800000 */
.L_x_447:
        /* <DEDUP_REMOVED lines=13> */
.L_x_450:
[----:B------:R-:W-:Y:S05]  /*1c000*/  BSYNC B1 ;  /* 0x0000000000017941 */ /* 0x000fea0003800000 */
.L_x_449:
        /* <DEDUP_REMOVED lines=13> */
.L_x_452:
[----:B------:R-:W-:Y:S05]  /*1c0e0*/  BSYNC B1 ;  /* 0x0000000000017941 */ /* 0x000fea0003800000 */
.L_x_451:
        /* <DEDUP_REMOVED lines=13> */
.L_x_454:
[----:B------:R-:W-:Y:S05]  /*1c1c0*/  BSYNC B1 ;  /* 0x0000000000017941 */ /* 0x000fea0003800000 */
.L_x_453:
        /* <DEDUP_REMOVED lines=13> */
.L_x_456:
[----:B------:R-:W-:Y:S05]  /*1c2a0*/  BSYNC B1 ;  /* 0x0000000000017941 */ /* 0x000fea0003800000 */
.L_x_455:
        /* <DEDUP_REMOVED lines=13> */
.L_x_458:
[----:B------:R-:W-:Y:S05]  /*1c380*/  BSYNC B1 ;  /* 0x0000000000017941 */ /* 0x000fea0003800000 */
.L_x_457:
        /* <DEDUP_REMOVED lines=13> */
.L_x_460:
[----:B------:R-:W-:Y:S05]  /*1c460*/  BSYNC B1 ;  /* 0x0000000000017941 */ /* 0x000fea0003800000 */
.L_x_459:
        /* <DEDUP_REMOVED lines=13> */
.L_x_462:
[----:B------:R-:W-:Y:S05]  /*1c540*/  BSYNC B1 ;  /* 0x0000000000017941 */ /* 0x000fea0003800000 */
.L_x_461:
        /* <DEDUP_REMOVED lines=13> */
.L_x_464:
[----:B------:R-:W-:Y:S05]  /*1c620*/  BSYNC B1 ;  /* 0x0000000000017941 */ /* 0x000fea0003800000 */
.L_x_463:
        /* <DEDUP_REMOVED lines=13> */
.L_x_466:
[----:B------:R-:W-:Y:S05]  /*1c700*/  BSYNC B1 ;  /* 0x0000000000017941 */ /* 0x000fea0003800000 */
.L_x_465:
        /* <DEDUP_REMOVED lines=13> */
.L_x_468:
[----:B------:R-:W-:Y:S05]  /*1c7e0*/  BSYNC B1 ;  /* 0x0000000000017941 */ /* 0x000fea0003800000 */
.L_x_467:
        /* <DEDUP_REMOVED lines=13> */
.L_x_470:
[----:B------:R-:W-:Y:S05]  /*1c8c0*/  BSYNC B1 ;  /* 0x0000000000017941 */ /* 0x000fea0003800000 */
.L_x_469:
        /* <DEDUP_REMOVED lines=13> */
.L_x_472:
[----:B------:R-:W-:Y:S05]  /*1c9a0*/  BSYNC B1 ;  /* 0x0000000000017941 */ /* 0x000fea0003800000 */
.L_x_471:
        /* <DEDUP_REMOVED lines=13> */
.L_x_474:
[----:B------:R-:W-:Y:S05]  /*1ca80*/  BSYNC B1 ;  /* 0x0000000000017941 */ /* 0x000fea0003800000 */
.L_x_473:
        /* <DEDUP_REMOVED lines=13> */
.L_x_476:
[----:B------:R-:W-:Y:S05]  /*1cb60*/  BSYNC B1 ;  /* 0x0000000000017941 */ /* 0x000fea0003800000 */
.L_x_475:
        /* <DEDUP_REMOVED lines=13> */
.L_x_478:
[----:B------:R-:W-:Y:S05]  /*1cc40*/  BSYNC B1 ;  /* 0x0000000000017941 */ /* 0x000fea0003800000 */
.L_x_477:
        /* <DEDUP_REMOVED lines=13> */
.L_x_480:
[----:B------:R-:W-:Y:S05]  /*1cd20*/  BSYNC B1 ;  /* 0x0000000000017941 */ /* 0x000fea0003800000 */
.L_x_479:
        /* <DEDUP_REMOVED lines=13> */
.L_x_482:
[----:B------:R-:W-:Y:S05]  /*1ce00*/  BSYNC B1 ;  /* 0x0000000000017941 */ /* 0x000fea0003800000 */
.L_x_481:
        /* <DEDUP_REMOVED lines=13> */
.L_x_484:
[----:B------:R-:W-:Y:S05]  /*1cee0*/  BSYNC B1 ;  /* 0x0000000000017941 */ /* 0x000fea0003800000 */
.L_x_483:
        /* <DEDUP_REMOVED lines=13> */
.L_x_486:
[----:B------:R-:W-:Y:S05]  /*1cfc0*/  BSYNC B1 ;  /* 0x0000000000017941 */ /* 0x000fea0003800000 */
.L_x_485:
        /* <DEDUP_REMOVED lines=13> */
.L_x_488:
[----:B------:R-:W-:Y:S05]  /*1d0a0*/  BSYNC B1 ;  /* 0x0000000000017941 */ /* 0x000fea0003800000 */
.L_x_487:
        /* <DEDUP_REMOVED lines=13> */
.L_x_490:
[----:B------:R-:W-:Y:S05]  /*1d180*/  BSYNC B1 ;  /* 0x0000000000017941 */ /* 0x000fea0003800000 */
.L_x_489:
        /* <DEDUP_REMOVED lines=13> */
.L_x_492:
[----:B------:R-:W-:Y:S05]  /*1d260*/  BSYNC B1 ;  /* 0x0000000000017941 */ /* 0x000fea0003800000 */
.L_x_491:
        /* <DEDUP_REMOVED lines=13> */
.L_x_494:
[----:B------:R-:W-:Y:S05]  /*1d340*/  BSYNC B1 ;  /* 0x0000000000017941 */ /* 0x000fea0003800000 */
.L_x_493:
        /* <DEDUP_REMOVED lines=13> */
.L_x_496:
[----:B------:R-:W-:Y:S05]  /*1d420*/  BSYNC B1 ;  /* 0x0000000000017941 */ /* 0x000fea0003800000 */
.L_x_495:
        /* <DEDUP_REMOVED lines=13> */
.L_x_498:
[----:B------:R-:W-:Y:S05]  /*1d500*/  BSYNC B1 ;  /* 0x0000000000017941 */ /* 0x000fea0003800000 */
.L_x_497:
        /* <DEDUP_REMOVED lines=13> */
.L_x_500:
[----:B------:R-:W-:Y:S05]  /*1d5e0*/  BSYNC B1 ;  /* 0x0000000000017941 */ /* 0x000fea0003800000 */
.L_x_499:
        /* <DEDUP_REMOVED lines=13> */
.L_x_502:
[----:B------:R-:W-:Y:S05]  /*1d6c0*/  BSYNC B1 ;  /* 0x0000000000017941 */ /* 0x000fea0003800000 */
.L_x_501:
        /* <DEDUP_REMOVED lines=13> */
.L_x_504:
[----:B------:R-:W-:Y:S05]  /*1d7a0*/  BSYNC B1 ;  /* 0x0000000000017941 */ /* 0x000fea0003800000 */
.L_x_503:
        /* <DEDUP_REMOVED lines=13> */
.L_x_506:
[----:B------:R-:W-:Y:S05]  /*1d880*/  BSYNC B1 ;  /* 0x0000000000017941 */ /* 0x000fea0003800000 */
.L_x_505:
        /* <DEDUP_REMOVED lines=13> */
.L_x_508:
[----:B------:R-:W-:Y:S05]  /*1d960*/  BSYNC B1 ;  /* 0x0000000000017941 */ /* 0x000fea0003800000 */
.L_x_507:
        /* <DEDUP_REMOVED lines=13> */
.L_x_510:
[----:B------:R-:W-:Y:S05]  /*1da40*/  BSYNC B1 ;  /* 0x0000000000017941 */ /* 0x000fea0003800000 */
.L_x_509:
        /* <DEDUP_REMOVED lines=13> */
.L_x_512:
[----:B------:R-:W-:Y:S05]  /*1db20*/  BSYNC B1 ;  /* 0x0000000000017941 */ /* 0x000fea0003800000 */
.L_x_511:
        /* <DEDUP_REMOVED lines=13> */
.L_x_514:
[----:B------:R-:W-:Y:S05]  /*1dc00*/  BSYNC B1 ;  /* 0x0000000000017941 */ /* 0x000fea0003800000 */
.L_x_513:
        /* <DEDUP_REMOVED lines=13> */
.L_x_516:
[----:B------:R-:W-:Y:S05]  /*1dce0*/  BSYNC B1 ;  /* 0x0000000000017941 */ /* 0x000fea0003800000 */
.L_x_515:
        /* <DEDUP_REMOVED lines=13> */
.L_x_518:
[----:B------:R-:W-:Y:S05]  /*1ddc0*/  BSYNC B1 ;  /* 0x0000000000017941 */ /* 0x000fea0003800000 */
.L_x_517:
        /* <DEDUP_REMOVED lines=13> */
.L_x_520:
[----:B------:R-:W-:Y:S05]  /*1dea0*/  BSYNC B1 ;  /* 0x0000000000017941 */ /* 0x000fea0003800000 */
.L_x_519:
        /* <DEDUP_REMOVED lines=13> */
.L_x_522:
[----:B------:R-:W-:Y:S05]  /*1df80*/  BSYNC B1 ;  /* 0x0000000000017941 */ /* 0x000fea0003800000 */
.L_x_521:
        /* <DEDUP_REMOVED lines=13> */
.L_x_524:
[----:B------:R-:W-:Y:S05]  /*1e060*/  BSYNC B1 ;  /* 0x0000000000017941 */ /* 0x000fea0003800000 */
.L_x_523:
        /* <DEDUP_REMOVED lines=13> */
.L_x_526:
[----:B------:R-:W-:Y:S05]  /*1e140*/  BSYNC B1 ;  /* 0x0000000000017941 */ /* 0x000fea0003800000 */
.L_x_525:
        /* <DEDUP_REMOVED lines=13> */
.L_x_528:
[----:B------:R-:W-:Y:S05]  /*1e220*/  BSYNC B1 ;  /* 0x0000000000017941 */ /* 0x000fea0003800000 */
.L_x_527:
        /* <DEDUP_REMOVED lines=13> */
.L_x_530:
[----:B------:R-:W-:Y:S05]  /*1e300*/  BSYNC B1 ;  /* 0x0000000000017941 */ /* 0x000fea0003800000 */
.L_x_529:
        /* <DEDUP_REMOVED lines=13> */
.L_x_532:
[----:B------:R-:W-:Y:S05]  /*1e3e0*/  BSYNC B1 ;  /* 0x0000000000017941 */ /* 0x000fea0003800000 */
.L_x_531:
        /* <DEDUP_REMOVED lines=13> */
.L_x_534:
[----:B------:R-:W-:Y:S05]  /*1e4c0*/  BSYNC B1 ;  /* 0x0000000000017941 */ /* 0x000fea0003800000 */
.L_x_533:
        /* <DEDUP_REMOVED lines=13> */
.L_x_536:
[----:B------:R-:W-:Y:S05]  /*1e5a0*/  BSYNC B1 ;  /* 0x0000000000017941 */ /* 0x000fea0003800000 */
.L_x_535:
        /* <DEDUP_REMOVED lines=13> */
.L_x_538:
[----:B------:R-:W-:Y:S05]  /*1e680*/  BSYNC B1 ;  /* 0x0000000000017941 */ /* 0x000fea0003800000 */
.L_x_537:
        /* <DEDUP_REMOVED lines=13> */
.L_x_540:
[----:B------:R-:W-:Y:S05]  /*1e760*/  BSYNC B1 ;  /* 0x0000000000017941 */ /* 0x000fea0003800000 */
.L_x_539:
        /* <DEDUP_REMOVED lines=13> */
.L_x_542:
[----:B------:R-:W-:Y:S05]  /*1e840*/  BSYNC B1 ;  /* 0x0000000000017941 */ /* 0x000fea0003800000 */
.L_x_541:
        /* <DEDUP_REMOVED lines=13> */
.L_x_544:
[----:B------:R-:W-:Y:S05]  /*1e920*/  BSYNC B1 ;  /* 0x0000000000017941 */ /* 0x000fea0003800000 */
.L_x_543:
        /* <DEDUP_REMOVED lines=13> */
.L_x_546:
[----:B------:R-:W-:Y:S05]  /*1ea00*/  BSYNC B1 ;  /* 0x0000000000017941 */ /* 0x000fea0003800000 */
.L_x_545:
[----:B--234-:R-:W2:Y:S01]  /*1ea10*/  LDL.LU R3, [R1+0x448] ;  /* 0x0004480001037983 */ /* 0x01cea20000300800 */
[----:B-----5:R-:W-:Y:S01]  /*1ea20*/  LOP3.LUT R6, R6, 0xff, RZ, 0xc0, !PT ;  /* 0x000000ff06067812 */ /* 0x020fe200078ec0ff */
[----:B------:R-:W-:Y:S01]  /*1ea30*/  BSSY B1, `(.L_x_547) ;  /* 0x000000b000017945 */ /* 0x000fe20003800000 */
[----:B------:R-:W-:Y:S02]  /*1ea40*/  ISETP.LT.OR P2, PT, R0, 0xf9, !P1 ;  /* 0x000000f90000780c */ /* 0x000fe40004f41670 */
[----:B------:R-:W-:Y:S02]  /*1ea50*/  F2FP.F16.E4M3.UNPACK_B R6, R6 ;  /* 0x00000006ff06723e */ /* 0x000fe400020006ff */
[----:B------:R-:W-:-:S03]  /*1ea60*/  PRMT R2, RZ, 0x7610, R2 ;  /* 0x00007610ff027816 */ /* 0x000fc60000000002 */
[----:B------:R-:W-:-:S05]  /*1ea70*/  HADD2.F32 R6, -RZ, R6.H0_H0 ;  /* 0x20000006ff067230 */ /* 0x000fca0000004100 */
[----:B------:R-:W-:-:S04]  /*1ea80*/  FMUL R6, R6, UR21 ;  /* 0x0000001506067c20 */ /* 0x000fc80008400000 */
[----:B--2---:R-:W-:-:S05]  /*1ea90*/  FFMA R6, R3, UR20, R6 ;  /* 0x0000001403067c23 */ /* 0x004fca0008000006 */
[----:B------:R-:W-:-:S05]  /*1eaa0*/  F2FP.SATFINITE.E4M3.F32.PACK_AB_MERGE_C R3, RZ, R6, RZ ;  /* 0x00000006ff03723e */ /* 0x000fca00048070ff */
[----:B------:R2:W-:Y:S01]  /*1eab0*/  @!P0 STG.E.U8 desc[UR14][R30.64+0xf9], R3 ;  /* 0x0000f9031e008986 */ /* 0x0005e2000c10110e */
[----:B------:R-:W-:Y:S05]  /*1eac0*/  @P2 BRA `(.L_x_548) ;  /* 0x0000000000042947 */ /* 0x000fea0003800000 */
[----:B------:R3:W5:Y:S02]  /*1ead0*/  LDG.E.U8 R2, desc[UR14][R4.64+0xf8] ;  /* 0x0000f80e04027981 */ /* 0x000764000c1e1100 */
.L_x_548:
[----:B------:R-:W-:Y:S05]  /*1eae0*/  BSYNC B1 ;  /* 0x0000000000017941 */ /* 0x000fea0003800000 */
.L_x_547:
[----:B--2---:R-:W2:Y:S01]  /*1eaf0*/  LDL.LU R3, [R1+0x44c] ;  /* 0x00044c0001037983 */ /* 0x004ea20000300800 */
        /* <DEDUP_REMOVED lines=12> */
.L_x_550:
[----:B------:R-:W-:Y:S05]  /*1ebc0*/  BSYNC B1 ;  /* 0x0000000000017941 */ /* 0x000fea0003800000 */
.L_x_549:
[----:B------:R-:W-:Y:S05]  /*1ebd0*/  @P1 BRA `(.L_x_551) ;  /* 0x0000004800881947 */ /* 0x000fea0003800000 */
[----:B------:R-:W2:Y:S01]  /*1ebe0*/  LDL.LU R2, [R1+0x450] ;  /* 0x0004500001027983 */ /* 0x000ea20000300800 */
[----:B-----5:R-:W-:-:S04]  /*1ebf0*/  LOP3.LUT R0, R0, 0xff, RZ, 0xc0, !PT ;  /* 0x000000ff00007812 */ /* 0x020fc800078ec0ff */
[----:B------:R-:W-:-:S05]  /*1ec00*/  F2FP.F16.E4M3.UNPACK_B R0, R0 ;  /* 0x00000000ff00723e */ /* 0x000fca00020006ff */
[----:B------:R-:W-:-:S05]  /*1ec10*/  HADD2.F32 R0, -RZ, R0.H0_H0 ;  /* 0x20000000ff007230 */ /* 0x000fca0000004100 */
[----:B------:R-:W-:-:S04]  /*1ec20*/  FMUL R0, R0, UR21 ;  /* 0x0000001500007c20 */ /* 0x000fc80008400000 */
[----:B--2---:R-:W-:-:S05]  /*1ec30*/  FFMA R0, R2, UR20, R0 ;  /* 0x0000001402007c23 */ /* 0x004fca0008000000 */
[----:B------:R-:W-:-:S05]  /*1ec40*/  F2FP.SATFINITE.E4M3.F32.PACK_AB_MERGE_C R3, RZ, R0, RZ ;  /* 0x00000000ff03723e */ /* 0x000fca00048070ff */
[----:B------:R2:W-:Y:S01]  /*1ec50*/  STG.E.U8 desc[UR14][R28.64+0xf9], R3 ;  /* 0x0000f9031c007986 */ /* 0x0005e2000c10110e */
[----:B------:R-:W-:Y:S05]  /*1ec60*/  BRA `(.L_x_551) ;  /* 0x0000004800647947 */ /* 0x000fea0003800000 */
.L_x_38:
[----:B------:R-:W-:Y:S01]  /*1ec70*/  ISETP.GE.AND P3, PT, R34, 0x1, PT ;  /* 0x000000012200780c */ /* 0x000fe20003f66270 */
[----:B------:R-:W-:Y:S01]  /*1ec80*/  FMUL R3, R3, UR20 ;  /* 0x0000001403037c20 */ /* 0x000fe20008400000 */
[----:B------:R-:W2:Y:S02]  /*1ec90*/  LDL.LU R2, [R1+0x200] ;  /* 0x0002000001027983 */ /* 0x000ea40000300800 */
[----:B------:R-:W-:Y:S02]  /*1eca0*/  ISETP.LT.OR P0, PT, R0, 0x1, !P3 ;  /* 0x000000010000780c */ /* 0x000fe40005f01670 */
[----:B------:R-:W-:Y:S01]  /*1ecb0*/  F2FP.SATFINITE.E4M3.F32.PACK_AB_MERGE_C R3, RZ, R3, RZ ;  /* 0x00000003ff03723e */ /* 0x000fe200048070ff */
[----:B------:R-:W-:Y:S01]  /*1ecc0*/  FMUL R4, R4, UR20 ;  /* 0x0000001404047c20 */ /* 0x000fe20008400000 */
[----:B------:R-:W-:Y:S01]  /*1ecd0*/  ISETP.GE.AND P2, PT, R34, 0x9, PT ;  /* 0x000000092200780c */ /* 0x000fe20003f46270 */
[----:B------:R-:W-:Y:S01]  /*1ece0*/  FMUL R5, R5, UR20 ;  /* 0x0000001405057c20 */ /* 0x000fe20008400000 */
[----:B------:R-:W-:Y:S01]  /*1ecf0*/  ISETP.LT.OR P1, PT, R0, 0x9, !P3 ;  /* 0x000000090000780c */ /* 0x000fe20005f21670 */
[----:B------:R-:W-:Y:S01]  /*1ed00*/  FMUL R6, R6, UR20 ;  /* 0x0000001406067c20 */ /* 0x000fe20008400000 */
[----:B------:R-:W-:Y:S01]  /*1ed10*/  FMUL R7, R7, UR20 ;  /* 0x0000001407077c20 */ /* 0x000fe20008400000 */
[----:B------:R-:W-:Y:S01]  /*1ed20*/  ISETP.LT.OR P5, PT, R0, 0xa, !P3 ;  /* 0x0000000a0000780c */ /* 0x000fe20005fa1670 */
[----:B------:R-:W-:Y:S01]  /*1ed30*/  FMUL R8, R8, UR20 ;  /* 0x0000001408087c20 */ /* 0x000fe20008400000 */
[----:B------:R-:W-:Y:S01]  /*1ed40*/  FMUL R9, R9, UR20 ;  /* 0x0000001409097c20 */ /* 0x000fe20008400000 */
[----:B------:R-:W-:Y:S01]  /*1ed50*/  FMUL R10, R10, UR20 ;  /* 0x000000140a0a7c20 */ /* 0x000fe20008400000 */
[----:B------:R0:W-:Y:S01]  /*1ed60*/  @!P0 STG.E.U8 desc[UR14][R24.64], R3 ;  /* 0x0000000318008986 */ /* 0x0001e2000c10110e */
[----:B------:R-:W-:-:S02]  /*1ed70*/  ISETP.LT.OR P0, PT, R0, 0x2, !P3 ;  /* 0x000000020000780c */ /* 0x000fc40005f01670 */
[----:B------:R-:W-:Y:S01]  /*1ed80*/  F2FP.SATFINITE.E4M3.F32.PACK_AB_MERGE_C R4, RZ, R4, RZ ;  /* 0x00000004ff04723e */ /* 0x000fe200048070ff */
[----:B------:R-:W-:Y:S01]  /*1ed90*/  FMUL R11, R11, UR20 ;  /* 0x000000140b0b7c20 */ /* 0x000fe20008400000 */
[----:B------:R-:W-:Y:S01]  /*1eda0*/  F2FP.SATFINITE.E4M3.F32.PACK_AB_MERGE_C R5, RZ, R5, RZ ;  /* 0x00000005ff05723e */ /* 0x000fe200048070ff */
[----:B------:R-:W-:Y:S01]  /*1edb0*/  FMUL R12, R12, UR20 ;  /* 0x000000140c0c7c20 */ /* 0x000fe20008400000 */
[----:B------:R-:W-:Y:S01]  /*1edc0*/  FMUL R13, R13, UR20 ;  /* 0x000000140d0d7c20 */ /* 0x000fe20008400000 */
[----:B------:R-:W-:Y:S01]  /*1edd0*/  FMUL R14, R14, UR20 ;  /* 0x000000140e0e7c20 */ /* 0x000fe20008400000 */
[----:B------:R-:W-:Y:S01]  /*1ede0*/  FMUL R15, R15, UR20 ;  /* 0x000000140f0f7c20 */ /* 0x000fe20008400000 */
[----:B------:R-:W-:Y:S01]  /*1edf0*/  FMUL R16, R16, UR20 ;  /* 0x0000001410107c20 */ /* 0x000fe20008400000 */
[----:B------:R-:W-:Y:S01]  /*1ee00*/  FMUL R17, R17, UR20 ;  /* 0x0000001411117c20 */ /* 0x000fe20008400000 */
[----:B------:R-:W-:Y:S01]  /*1ee10*/  FMUL R18, R18, UR20 ;  /* 0x0000001412127c20 */ /* 0x000fe20008400000 */
[----:B------:R-:W-:Y:S01]  /*1ee20*/  FMUL R19, R19, UR20 ;  /* 0x0000001413137c20 */ /* 0x000fe20008400000 */
[----:B------:R-:W-:Y:S01]  /*1ee30*/  @!P0 STG.E.U8 desc[UR14][R24.64+0x1], R4 ;  /* 0x0000010418008986 */ /* 0x000fe2000c10110e */
[----:B------:R-:W-:-:S02]  /*1ee40*/  ISETP.LT.OR P0, PT, R0, 0x1, !P2 ;  /* 0x000000010000780c */ /* 0x000fc40005701670 */
[----:B------:R-:W-:Y:S01]  /*1ee50*/  F2FP.SATFINITE.E4M3.F32.PACK_AB_MERGE_C R6, RZ, R6, RZ ;  /* 0x00000006ff06723e */ /* 0x000fe200048070ff */
[----:B------:R-:W-:Y:S01]  /*1ee60*/  FMUL R20, R20, UR20 ;  /* 0x0000001414147c20 */ /* 0x000fe20008400000 */
[----:B------:R-:W-:Y:S01]  /*1ee70*/  FMUL R21, R21, UR20 ;  /* 0x0000001415157c20 */ /* 0x000fe20008400000 */
[----:B------:R-:W-:Y:S01]  /*1ee80*/  FMUL R22, R22, UR20 ;  /* 0x0000001416167c20 */ /* 0x000fe20008400000 */
[----:B------:R-:W3:Y:S07]  /*1ee90*/  LDL.LU R41, [R1+0x204] ;  /* 0x0002040001297983 */ /* 0x000eee0000300800 */
[----:B------:R4:W-:Y:S01]  /*1eea0*/  @!P0 STG.E.U8 desc[UR14][R26.64], R5 ;  /* 0x000000051a008986 */ /* 0x0009e2000c10110e */
[----:B------:R-:W-:-:S02]  /*1eeb0*/  ISETP.LT.OR P0, PT, R0, 0x2, !P2 ;  /* 0x000000020000780c */ /* 0x000fc40005701670 */
[----:B------:R-:W-:Y:S01]  /*1eec0*/  F2FP.SATFINITE.E4M3.F32.PACK_AB_MERGE_C R7, RZ, R7, RZ ;  /* 0x00000007ff07723e */ /* 0x000fe200048070ff */
[----:B------:R-:W5:Y:S01]  /*1eed0*/  LDL.LU R39, [R1+0x208] ;  /* 0x0002080001277983 */ /* 0x000f620000300800 */
[----:B------:R-:W-:Y:S02]  /*1eee0*/  F2FP.SATFINITE.E4M3.F32.PACK_AB_MERGE_C R8, RZ, R8, RZ ;  /* 0x00000008ff08723e */ /* 0x000fe400048070ff */
[----:B------:R-:W-:Y:S01]  /*1eef0*/  F2FP.SATFINITE.E4M3.F32.PACK_AB_MERGE_C R9, RZ, R9, RZ ;  /* 0x00000009ff09723e */ /* 0x000fe200048070ff */
[----:B------:R-:W-:Y:S01]  /*1ef00*/  FMUL R23, R23, UR20 ;  /* 0x0000001417177c20 */ /* 0x000fe20008400000 */
[----:B------:R-:W-:Y:S01]  /*1ef10*/  F2FP.SATFINITE.E4M3.F32.PACK_AB_MERGE_C R10, RZ, R10, RZ ;  /* 0x0000000aff0a723e */ /* 0x000fe200048070ff */
[----:B------:R-:W-:Y:S01]  /*1ef20*/  FMUL R152, R152, UR20 ;  /* 0x0000001498987c20 */ /* 0x000fe20008400000 */
[----:B------:R-:W-:Y:S01]  /*1ef30*/  F2FP.SATFINITE.E4M3.F32.PACK_AB_MERGE_C R11, RZ, R11, RZ ;  /* 0x0000000bff0b723e */ /* 0x000fe200048070ff */
[----:B------:R-:W3:Y:S04]  /*1ef40*/  LDL.LU R35, [R1+0x20c] ;  /* 0x00020c0001237983 */ /* 0x000ee80000300800 */
[----:B------:R-:W-:Y:S01]  /*1ef50*/  @!P0 STG.E.U8 desc[UR14][R26.64+0x1], R6 ;  /* 0x000001061a008986 */ /* 0x000fe2000c10110e */
[----:B------:R-:W-:-:S03]  /*1ef60*/  ISETP.LT.OR P0, PT, R0, 0x9, !P2 ;  /* 0x000000090000780c */ /* 0x000fc60005701670 */
[----:B------:R-:W-:Y:S01]  /*1ef70*/  @!P1 STG.E.U8 desc[UR14][R24.64+0x8], R7 ;  /* 0x0000080718009986 */ /* 0x000fe2000c10110e */
[----:B------:R-:W-:-:S03]  /*1ef80*/  ISETP.LT.OR P1, PT, R0, 0xa, !P2 ;  /* 0x0000000a0000780c */ /* 0x000fc60005721670 */
[----:B------:R-:W-:Y:S01]  /*1ef90*/  @!P5 STG.E.U8 desc[UR14][R24.64+0x9], R8 ;  /* 0x000009081800d986 */ /* 0x000fe2000c10110e */
[C---:B------:R-:W-:Y:S02]  /*1efa0*/  ISETP.LT.OR P5, PT, R0.reuse, 0x11, !P3 ;  /* 0x000000110000780c */ /* 0x040fe40005fa1670 */
[----:B------:R-:W-:Y:S01]  /*1efb0*/  F2FP.SATFINITE.E4M3.F32.PACK_AB_MERGE_C R12, RZ, R12, RZ ;  /* 0x0000000cff0c723e */ /* 0x000fe200048070ff */
[----:B------:R-:W-:Y:S01]  /*1efc0*/  FMUL R153, R153, UR20 ;  /* 0x0000001499997c20 */ /* 0x000fe20008400000 */
[----:B------:R-:W-:Y:S01]  /*1efd0*/  F2FP.SATFINITE.E4M3.F32.PACK_AB_MERGE_C R13, RZ, R13, RZ ;  /* 0x0000000dff0d723e */ /* 0x000fe200048070ff */
[----:B------:R-:W-:Y:S01]  /*1efe0*/  @!P0 STG.E.U8 desc[UR14][R26.64+0x8], R9 ;  /* 0x000008091a008986 */ /* 0x000fe2000c10110e */
[----:B------:R-:W-:-:S03]  /*1eff0*/  ISETP.LT.OR P0, PT, R0, 0x12, !P3 ;  /* 0x000000120000780c */ /* 0x000fc60005f01670 */
[----:B------:R-:W-:Y:S01]  /*1f000*/  @!P1 STG.E.U8 desc[UR14][R26.64+0x9], R10 ;  /* 0x0000090a1a009986 */ /* 0x000fe2000c10110e */
[----:B------:R-:W-:-:S03]  /*1f010*/  ISETP.LT.OR P1, PT, R0, 0x11, !P2 ;  /* 0x000000110000780c */ /* 0x000fc60005721670 */
[----:B------:R-:W-:Y:S01]  /*1f020*/  @!P5 STG.E.U8 desc[UR14][R24.64+0x10], R11 ;  /* 0x0000100b1800d986 */ /* 0x000fe2000c10110e */
[C---:B------:R-:W-:Y:S02]  /*1f030*/  ISETP.LT.OR P5, PT, R0.reuse, 0x12, !P2 ;  /* 0x000000120000780c */ /* 0x040fe400057a1670 */
[----:B------:R-:W-:Y:S01]  /*1f040*/  F2FP.SATFINITE.E4M3.F32.PACK_AB_MERGE_C R14, RZ, R14, RZ ;  /* 0x0000000eff0e723e */ /* 0x000fe200048070ff */
[----:B------:R-:W5:Y:S04]  /*1f050*/  LDL.LU R33, [R1+0x210] ;  /* 0x0002100001217983 */ /* 0x000f680000300800 */
[----:B------:R-:W-:Y:S01]  /*1f060*/  @!P0 STG.E.U8 desc[UR14][R24.64+0x11], R12 ;  /* 0x0000110c18008986 */ /* 0x000fe2000c10110e */
[----:B------:R-:W-:-:S03]  /*1f070*/  ISETP.LT.OR P0, PT, R0, 0x19, !P3 ;  /* 0x000000190000780c */ /* 0x000fc60005f01670 */
[----:B------:R-:W-:Y:S01]  /*1f080*/  @!P1 STG.E.U8 desc[UR14][R26.64+0x10], R13 ;  /* 0x0000100d1a009986 */ /* 0x000fe2000c10110e */
[C---:B------:R-:W-:Y:S02]  /*1f090*/  ISETP.LT.OR P1, PT, R0.reuse, 0x1a, !P3 ;  /* 0x0000001a0000780c */ /* 0x040fe40005f21670 */
[----:B------:R-:W-:Y:S02]  /*1f0a0*/  F2FP.SATFINITE.E4M3.F32.PACK_AB_MERGE_C R15, RZ, R15, RZ ;  /* 0x0000000fff0f723e */ /* 0x000fe400048070ff */
[----:B------:R-:W-:Y:S01]  /*1f0b0*/  F2FP.SATFINITE.E4M3.F32.PACK_AB_MERGE_C R16, RZ, R16, RZ ;  /* 0x00000010ff10723e */ /* 0x000fe200048070ff */
[----:B------:R-:W-:Y:S01]  /*1f0c0*/  @!P5 STG.E.U8 desc[UR14][R26.64+0x11], R14 ;  /* 0x0000110e1a00d986 */ /* 0x000fe2000c10110e */
[----:B------:R-:W-:-:S03]  /*1f0d0*/  ISETP.LT.OR P5, PT, R0, 0x19, !P2 ;  /* 0x000000190000780c */ /* 0x000fc600057a1670 */
[----:B------:R-:W-:Y:S01]  /*1f0e0*/  @!P0 STG.E.U8 desc[UR14][R24.64+0x18], R15 ;  /* 0x0000180f18008986 */ /* 0x000fe2000c10110e */
[----:B------:R-:W-:-:S03]  /*1f0f0*/  ISETP.LT.OR P0, PT, R0, 0x1a, !P2 ;  /* 0x0000001a0000780c */ /* 0x000fc60005701670 */
[----:B------:R-:W-:Y:S01]  /*1f100*/  @!P1 STG.E.U8 desc[UR14][R24.64+0x19], R16 ;  /* 0x0000191018009986 */ /* 0x000fe2000c10110e */
[----:B------:R-:W-:Y:S02]  /*1f110*/  ISETP.LT.OR P1, PT, R0, 0x21, !P3 ;  /* 0x000000210000780c */ /* 0x000fe40005f21670 */
[----:B------:R-:W-:Y:S01]  /*1f120*/  F2FP.SATFINITE.E4M3.F32.PACK_AB_MERGE_C R17, RZ, R17, RZ ;  /* 0x00000011ff11723e */ /* 0x000fe200048070ff */
[----:B------:R-:W5:Y:S01]  /*1f130*/  LDL.LU R32, [R1+0x214] ;  /* 0x0002140001207983 */ /* 0x000f620000300800 */
[----:B------:R-:W-:Y:S01]  /*1f140*/  F2FP.SATFINITE.E4M3.F32.PACK_AB_MERGE_C R18, RZ, R18, RZ ;  /* 0x00000012ff12723e */ /* 0x000fe200048070ff */
[----:B------:R-:W-:Y:S01]  /*1f150*/  FMUL R154, R154, UR20 ;  /* 0x000000149a9a7c20 */ /* 0x000fe20008400000 */
[----:B------:R-:W-:Y:S01]  /*1f160*/  F2FP.SATFINITE.E4M3.F32.PACK_AB_MERGE_C R19, RZ, R19, RZ ;  /* 0x00000013ff13723e */ /* 0x000fe200048070ff */
[----:B------:R-:W-:Y:S01]  /*1f170*/  @!P5 STG.E.U8 desc[UR14][R26.64+0x18], R17 ;  /* 0x000018111a00d986 */ /* 0x000fe2000c10110e */
[----:B------:R-:W-:Y:S01]  /*1f180*/  ISETP.LT.OR P5, PT, R0, 0x22, !P3 ;  /* 0x000000220000780c */ /* 0x000fe20005fa1670 */
[----:B------:R-:W-:Y:S01]  /*1f190*/  FMUL R156, R156, UR20 ;  /* 0x000000149c9c7c20 */ /* 0x000fe20008400000 */
[----:B------:R-:W-:Y:S01]  /*1f1a0*/  F2FP.SATFINITE.E4M3.F32.PACK_AB_MERGE_C R20, RZ, R20, RZ ;  /* 0x00000014ff14723e */ /* 0x000fe200048070ff */
[----:B------:R-:W-:Y:S01]  /*1f1b0*/  @!P0 STG.E.U8 desc[UR14][R26.64+0x19], R18 ;  /* 0x000019121a008986 */ /* 0x000fe2000c10110e */
[C---:B------:R-:W-:Y:S01]  /*1f1c0*/  ISETP.LT.OR P0, PT, R0.reuse, 0x21, !P2 ;  /* 0x000000210000780c */ /* 0x040fe20005701670 */
[----:B------:R-:W-:Y:S01]  /*1f1d0*/  FMUL R155, R155, UR20 ;  /* 0x000000149b9b7c20 */ /* 0x000fe20008400000 */
[----:B------:R-:W-:Y:S01]  /*1f1e0*/  F2FP.SATFINITE.E4M3.F32.PACK_AB_MERGE_C R21, RZ, R21, RZ ;  /* 0x00000015ff15723e */ /* 0x000fe200048070ff */
[----:B------:R-:W-:Y:S01]  /*1f1f0*/  @!P1 STG.E.U8 desc[UR14][R24.64+0x20], R19 ;  /* 0x0000201318009986 */ /* 0x000fe2000c10110e */
[----:B------:R-:W-:Y:S01]  /*1f200*/  ISETP.LT.OR P1, PT, R0, 0x22, !P2 ;  /* 0x000000220000780c */ /* 0x000fe20005721670 */
[----:B------:R-:W-:Y:S01]  /*1f210*/  FMUL R157, R157, UR20 ;  /* 0x000000149d9d7c20 */ /* 0x000fe20008400000 */
        /* <DEDUP_REMOVED lines=20> */
[C---:B------:R-:W-:Y:S01]  /*1f360*/  ISETP.LT.OR P6, PT, R0.reuse, 0x32, !P2 ;  /* 0x000000320000780c */ /* 0x040fe200057c1670 */
        /* <DEDUP_REMOVED lines=45> */
[----:B0-----:R-:W-:Y:S01]  /*1f640*/  F2FP.SATFINITE.E4M3.F32.PACK_AB_MERGE_C R3, RZ, R168, RZ ;  /* 0x000000a8ff03723e */ /* 0x001fe200048070ff */
        /* <DEDUP_REMOVED lines=11> */
[----:B----4-:R-:W-:Y:S01]  /*1f700*/  F2FP.SATFINITE.E4M3.F32.PACK_AB_MERGE_C R5, RZ, R170, RZ ;  /* 0x000000aaff05723e */ /* 0x010fe200048070ff */
        /* <DEDUP_REMOVED lines=8> */
[----:B------:R0:W-:Y:S01]  /*1f790*/  @!P1 STG.E.U8 desc[UR14][R24.64+0x49], R3 ;  /* 0x0000490318009986 */ /* 0x0001e2000c10110e */
[C---:B------:R-:W-:Y:S01]  /*1f7a0*/  ISETP.LT.OR P1, PT, R0.reuse, 0x52, !P3 ;  /* 0x000000520000780c */ /* 0x040fe20005f21670 */
[----:B------:R-:W-:Y:S01]  /*1f7b0*/  FMUL R181, R181, UR20 ;  /* 0x00000014b5b57c20 */ /* 0x000fe20008400000 */
[----:B------:R-:W-:Y:S01]  /*1f7c0*/  F2FP.SATFINITE.E4M3.F32.PACK_AB_MERGE_C R175, RZ, R175, RZ ;  /* 0x000000afffaf723e */ /* 0x000fe200048070ff */
[----:B------:R4:W-:Y:S01]  /*1f7d0*/  @!P6 STG.E.U8 desc[UR14][R26.64+0x49], R5 ;  /* 0x000049051a00e986 */ /* 0x0009e2000c10110e */
        /* <DEDUP_REMOVED lines=8> */
[----:B0-----:R-:W-:Y:S01]  /*1f860*/  F2FP.SATFINITE.E4M3.F32.PACK_AB_MERGE_C R3, RZ, R172, RZ ;  /* 0x000000acff03723e */ /* 0x001fe200048070ff */
[----:B------:R-:W-:Y:S01]  /*1f870*/  FMUL R183, R183, UR20 ;  /* 0x00000014b7b77c20 */ /* 0x000fe20008400000 */
[C---:B------:R-:W-:Y:S01]  /*1f880*/  ISETP.LT.OR P0, PT, R0.reuse, 0x59, !P3 ;  /* 0x000000590000780c */ /* 0x040fe20005f01670 */
[----:B------:R-:W-:Y:S01]  /*1f890*/  FMUL R185, R185, UR20 ;  /* 0x00000014b9b97c20 */ /* 0x000fe20008400000 */
[----:B----4-:R-:W-:Y:S01]  /*1f8a0*/  F2FP.SATFINITE.E4M3.F32.PACK_AB_MERGE_C R5, RZ, R174, RZ ;  /* 0x000000aeff05723e */ /* 0x010fe200048070ff */
        /* <DEDUP_REMOVED lines=8> */
[----:B------:R4:W-:Y:S01]  /*1f930*/  @!P6 STG.E.U8 desc[UR14][R26.64+0x51], R5 ;  /* 0x000051051a00e986 */ /* 0x0009e2000c10110e */
[C---:B------:R-:W-:Y:S01]  /*1f940*/  ISETP.LT.OR P6, PT, R0.reuse, 0x5a, !P2 ;  /* 0x0000005a0000780c */ /* 0x040fe200057c1670 */
[----:B------:R-:W-:Y:S01]  /*1f950*/  FMUL R187, R187, UR20 ;  /* 0x00000014bbbb7c20 */ /* 0x000fe20008400000 */
[----:B------:R-:W-:Y:S01]  /*1f960*/  F2FP.SATFINITE.E4M3.F32.PACK_AB_MERGE_C R185, RZ, R185, RZ ;  /* 0x000000b9ffb9723e */ /* 0x000fe200048070ff */
[----:B------:R-:W-:Y:S01]  /*1f970*/  @!P0 STG.E.U8 desc[UR14][R24.64+0x58], R175 ;  /* 0x000058af18008986 */ /* 0x000fe2000c10110e */
[----:B0-----:R-:W-:Y:S01]  /*1f980*/  F2FP.SATFINITE.E4M3.F32.PACK_AB_MERGE_C R3, RZ, R176, RZ ;  /* 0x000000b0ff03723e */ /* 0x001fe200048070ff */
[----:B------:R-:W-:Y:S01]  /*1f990*/  FMUL R189, R189, UR20 ;  /* 0x00000014bdbd7c20 */ /* 0x000fe20008400000 */
[----:B------:R-:W-:Y:S01]  /*1f9a0*/  ISETP.LT.OR P0, PT, R0, 0x61, !P3 ;  /* 0x000000610000780c */ /* 0x000fe20005f01670 */
[----:B------:R-:W-:Y:S01]  /*1f9b0*/  FMUL R190, R190, UR20 ;  /* 0x00000014bebe7c20 */ /* 0x000fe20008400000 */
[----:B------:R-:W-:Y:S01]  /*1f9c0*/  FMUL R192, R192, UR20 ;  /* 0x00000014c0c07c20 */ /* 0x000fe20008400000 */
[----:B------:R0:W-:Y:S01]  /*1f9d0*/  @!P1 STG.E.U8 desc[UR14][R24.64+0x59], R3 ;  /* 0x0000590318009986 */ /* 0x0001e2000c10110e */
[C---:B------:R-:W-:Y:S01]  /*1f9e0*/  ISETP.LT.OR P1, PT, R0.reuse, 0x62, !P3 ;  /* 0x000000620000780c */ /* 0x040fe20005f21670 */
[----:B------:R-:W-:Y:S01]  /*1f9f0*/  FMUL R191, R191, UR20 ;  /* 0x00000014bfbf7c20 */ /* 0x000fe20008400000 */
[----:B----4-:R-:W-:Y:S01]  /*1fa00*/  F2FP.SATFINITE.E4M3.F32.PACK_AB_MERGE_C R5, RZ, R178, RZ ;  /* 0x000000b2ff05723e */ /* 0x010fe200048070ff */
[----:B------:R-:W-:Y:S01]  /*1fa10*/  @!P5 STG.E.U8 desc[UR14][R26.64+0x58], R177 ;  /* 0x000058b11a00d986 */ /* 0x000fe2000c10110e */
        /* <DEDUP_REMOVED lines=12> */
[----:B------:R-:W-:Y:S01]  /*1fae0*/  F2FP.SATFINITE.E4M3.F32.PACK_AB_MERGE_C R191, RZ, R191, RZ ;  /* 0x000000bfffbf723e */ /* 0x000fe200048070ff */
[----:B------:R0:W-:Y:S01]  /*1faf0*/  @!P1 STG.E.U8 desc[UR14][R24.64+0x61], R3 ;  /* 0x0000610318009986 */ /* 0x0001e2000c10110e */
[C---:B------:R-:W-:Y:S01]  /*1fb00*/  ISETP.LT.OR P1, PT, R0.reuse, 0x6a, !P3 ;  /* 0x0000006a0000780c */ /* 0x040fe20005f21670 */
[----:B------:R-:W-:Y:S01]  /*1fb10*/  FMUL R197, R197, UR20 ;  /* 0x00000014c5c57c20 */ /* 0x000fe20008400000 */
[----:B----4-:R-:W-:Y:S01]  /*1fb20*/  F2FP.SATFINITE.E4M3.F32.PACK_AB_MERGE_C R5, RZ, R182, RZ ;  /* 0x000000b6ff05723e */ /* 0x010fe200048070ff */
[----:B------:R-:W-:Y:S01]  /*1fb30*/  @!P5 STG.E.U8 desc[UR14][R26.64+0x60], R181 ;  /* 0x000060b51a00d986 */ /* 0x000fe2000c10110e */
[----:B------:R-:W-:Y:S01]  /*1fb40*/  ISETP.LT.OR P5, PT, R0, 0x69, !P2 ;  /* 0x000000690000780c */ /* 0x000fe200057a1670 */
        /* <DEDUP_REMOVED lines=13> */
[----:B------:R-:W-:Y:S01]  /*1fc20*/  ISETP.LT.OR P1, PT, R0, 0x72, !P3 ;  /* 0x000000720000780c */ /* 0x000fe20005f21670 */
[----:B------:R-:W-:Y:S01]  /*1fc30*/  FMUL R202, R202, UR20 ;  /* 0x00000014caca7c20 */ /* 0x000fe20008400000 */
[----:B----4-:R-:W-:Y:S01]  /*1fc40*/  F2FP.SATFINITE.E4M3.F32.PACK_AB_MERGE_C R5, RZ, R186, RZ ;  /* 0x000000baff05723e */ /* 0x010fe200048070ff */
        /* <DEDUP_REMOVED lines=111> */
[----:B--2---:R-:W-:Y:S01]  /*20340*/  FMUL R2, R2, UR20 ;  /* 0x0000001402027c20 */ /* 0x004fe20008400000 */
        /* <DEDUP_REMOVED lines=8> */
[----:B------:R-:W4:Y:S01]  /*203d0*/  LDL.LU R38, [R1+0x218] ;  /* 0x0002180001267983 */ /* 0x000f220000300800 */
[----:B------:R-:W-:-:S03]  /*203e0*/  F2FP.SATFINITE.E4M3.F32.PACK_AB_MERGE_C R233, RZ, R233, RZ ;  /* 0x000000e9ffe9723e */ /* 0x000fc600048070ff */
[----:B------:R0:W-:Y:S01]  /*203f0*/  @!P1 STG.E.U8 desc[UR14][R24.64+0xa1], R3 ;  /* 0x0000a10318009986 */ /* 0x0001e2000c10110e */
[C---:B------:R-:W-:Y:S02]  /*20400*/  ISETP.LT.OR P1, PT, R0.reuse, 0xaa, !P3 ;  /* 0x000000aa0000780c */ /* 0x040fe40005f21670 */
[----:B--2---:R-:W-:Y:S01]  /*20410*/  F2FP.SATFINITE.E4M3.F32.PACK_AB_MERGE_C R5, RZ, R214, RZ ;  /* 0x000000d6ff05723e */ /* 0x004fe200048070ff */
[----:B------:R-:W-:Y:S01]  /*20420*/  @!P5 STG.E.U8 desc[UR14][R26.64+0xa0], R213 ;  /* 0x0000a0d51a00d986 */ /* 0x000fe2000c10110e */
[----:B------:R-:W-:-:S03]  /*20430*/  ISETP.LT.OR P5, PT, R0, 0xa9, !P2 ;  /* 0x000000a90000780c */ /* 0x000fc600057a1670 */
[----:B------:R2:W-:Y:S01]  /*20440*/  @!P6 STG.E.U8 desc[UR14][R26.64+0xa1], R5 ;  /* 0x0000a1051a00e986 */ /* 0x0005e2000c10110e */
[C---:B------:R-:W-:Y:S02]  /*20450*/  ISETP.LT.OR P6, PT, R0.reuse, 0xaa, !P2 ;  /* 0x000000aa0000780c */ /* 0x040fe400057c1670 */
[----:B0-----:R-:W-:Y:S01]  /*20460*/  F2FP.SATFINITE.E4M3.F32.PACK_AB_MERGE_C R3, RZ, R216, RZ ;  /* 0x000000d8ff03723e */ /* 0x001fe200048070ff */
[----:B------:R-:W-:Y:S01]  /*20470*/  @!P0 STG.E.U8 desc[UR14][R24.64+0xa8], R215 ;  /* 0x0000a8d718008986 */ /* 0x000fe2000c10110e */
[----:B------:R-:W-:-:S03]  /*20480*/  ISETP.LT.OR P0, PT, R0, 0xb1, !P3 ;  /* 0x000000b10000780c */ /* 0x000fc60005f01670 */
        /* <DEDUP_REMOVED lines=38> */
[----:B------:R-:W4:Y:S04]  /*206f0*/  LDL.LU R37, [R1+0x21c] ;  /* 0x00021c0001257983 */ /* 0x000f280000300800 */
[----:B------:R-:W-:Y:S01]  /*20700*/  @!P1 STG.E.U8 desc[UR14][R24.64+0xc9], R3 ;  /* 0x0000c90318009986 */ /* 0x000fe2000c10110e */
[C---:B------:R-:W-:Y:S02]  /*20710*/  ISETP.LT.OR P1, PT, R0.reuse, 0xd2, !P3 ;  /* 0x000000d20000780c */ /* 0x040fe40005f21670 */
[----:B--2---:R-:W-:Y:S01]  /*20720*/  F2FP.SATFINITE.E4M3.F32.PACK_AB_MERGE_C R5, RZ, R234, RZ ;  /* 0x000000eaff05723e */ /* 0x004fe200048070ff */
[----:B------:R-:W2:Y:S01]  /*20730*/  LDL.LU R36, [R1+0x220] ;  /* 0x0002200001247983 */ /* 0x000ea20000300800 */
[----:B------:R-:W-:Y:S01]  /*20740*/  F2FP.SATFINITE.E4M3.F32.PACK_AB_MERGE_C R7, RZ, R236, RZ ;  /* 0x000000ecff07723e */ /* 0x000fe200048070ff */
[----:B---3--:R-:W-:Y:S01]  /*20750*/  FMUL R4, R35, UR20 ;  /* 0x0000001423047c20 */ /* 0x008fe20008400000 */
[----:B------:R-:W-:Y:S01]  /*20760*/  F2FP.SATFINITE.E4M3.F32.PACK_AB_MERGE_C R9, RZ, R2, RZ ;  /* 0x00000002ff09723e */ /* 0x000fe200048070ff */
[----:B------:R-:W-:Y:S01]  /*20770*/  FMUL R2, R41, UR20 ;  /* 0x0000001429027c20 */ /* 0x000fe20008400000 */
[----:B------:R-:W3:Y:S04]  /*20780*/  LDL.LU R35, [R1+0x224] ;  /* 0x0002240001237983 */ /* 0x000ee80000300800 */
[----:B------:R-:W-:Y:S01]  /*20790*/  @!P0 STG.E.U8 desc[UR14][R24.64+0xc8], R231 ;  /* 0x0000c8e718008986 */ /* 0x000fe2000c10110e */
[----:B------:R-:W-:-:S03]  /*207a0*/  ISETP.LT.OR P0, PT, R0, 0xd1, !P3 ;  /* 0x000000d10000780c */ /* 0x000fc60005f01670 */
[----:B------:R-:W-:Y:S01]  /*207b0*/  @!P5 STG.E.U8 desc[UR14][R26.64+0xc8], R233 ;  /* 0x0000c8e91a00d986 */ /* 0x000fe2000c10110e */
[----:B------:R-:W-:-:S03]  /*207c0*/  ISETP.LT.OR P5, PT, R0, 0xd1, !P2 ;  /* 0x000000d10000780c */ /* 0x000fc600057a1670 */
[----:B------:R5:W-:Y:S01]  /*207d0*/  @!P6 STG.E.U8 desc[UR14][R26.64+0xc9], R5 ;  /* 0x0000c9051a00e986 */ /* 0x000be2000c10110e */
[----:B------:R-:W-:-:S03]  /*207e0*/  ISETP.LT.OR P6, PT, R0, 0xd2, !P2 ;  /* 0x000000d20000780c */ /* 0x000fc600057c1670 */
[----:B------:R0:W-:Y:S01]  /*207f0*/  @!P1 STG.E.U8 desc[UR14][R24.64+0xd1], R7 ;  /* 0x0000d10718009986 */ /* 0x0001e2000c10110e */
[----:B-----5:R-:W-:-:S03]  /*20800*/  FMUL R5, R33, UR20 ;  /* 0x0000001421057c20 */ /* 0x020fc60008400000 */
[----:B------:R-:W5:Y:S01]  /*20810*/  LDL.LU R33, [R1+0x228] ;  /* 0x0002280001217983 */ /* 0x000f620000300800 */
[----:B0-----:R-:W-:Y:S01]  /*20820*/  F2FP.SATFINITE.E4M3.F32.PACK_AB_MERGE_C R7, RZ, R2, RZ ;  /* 0x00000002ff07723e */ /* 0x001fe200048070ff */
[----:B------:R-:W-:Y:S02]  /*20830*/  FMUL R2, R32, UR20 ;  /* 0x0000001420027c20 */ /* 0x000fe40008400000 */
[----:B------:R-:W5:Y:S04]  /*20840*/  LDL.LU R41, [R1+0x22c] ;  /* 0x00022c0001297983 */ /* 0x000f680000300800 */
[----:B------:R-:W5:Y:S01]  /*20850*/  LDL.LU R32, [R1+0x230] ;  /* 0x0002300001207983 */ /* 0x000f620000300800 */
[----:B------:R-:W-:Y:S01]  /*20860*/  F2FP.SATFINITE.E4M3.F32.PACK_AB_MERGE_C R235, RZ, R235, RZ ;  /* 0x000000ebffeb723e */ /* 0x000fe200048070ff */
[----:B------:R-:W-:Y:S01]  /*20870*/  FMUL R3, R39, UR20 ;  /* 0x0000001427037c20 */ /* 0x000fe20008400000 */
[----:B------:R-:W-:Y:S01]  /*20880*/  F2FP.SATFINITE.E4M3.F32.PACK_AB_MERGE_C R237, RZ, R237, RZ ;  /* 0x000000edffed723e */ /* 0x000fe200048070ff */
[----:B------:R-:W5:Y:S04]  /*20890*/  LDL.LU R39, [R1+0x234] ;  /* 0x0002340001277983 */ /* 0x000f680000300800 */
[----:B------:R-:W-:Y:S01]  /*208a0*/  @!P0 STG.E.U8 desc[UR14][R24.64+0xd0], R235 ;  /* 0x0000d0eb18008986 */ /* 0x000fe2000c10110e */
[----:B------:R-:W-:-:S02]  /*208b0*/  ISETP.LT.OR P0, PT, R0, 0xd9, !P3 ;  /* 0x000000d90000780c */ /* 0x000fc40005f01670 */
[C---:B------:R-:W-:Y:S01]  /*208c0*/  ISETP.LT.OR P1, PT, R0.reuse, 0xda, !P3 ;  /* 0x000000da0000780c */ /* 0x040fe20005f21670 */
[----:B------:R-:W-:Y:S01]  /*208d0*/  @!P5 STG.E.U8 desc[UR14][R26.64+0xd0], R237 ;  /* 0x0000d0ed1a00d986 */ /* 0x000fe2000c10110e */
[----:B------:R-:W-:Y:S02]  /*208e0*/  ISETP.LT.OR P5, PT, R0, 0xd9, !P2 ;  /* 0x000000d90000780c */ /* 0x000fe400057a1670 */
[----:B------:R-:W-:Y:S01]  /*208f0*/  F2FP.SATFINITE.E4M3.F32.PACK_AB_MERGE_C R11, RZ, R3, RZ ;  /* 0x00000003ff0b723e */ /* 0x000fe200048070ff */
[----:B------:R0:W-:Y:S01]  /*20900*/  @!P6 STG.E.U8 desc[UR14][R26.64+0xd1], R9 ;  /* 0x0000d1091a00e986 */ /* 0x0001e2000c10110e */
[----:B------:R-:W-:-:S05]  /*20910*/  F2FP.SATFINITE.E4M3.F32.PACK_AB_MERGE_C R13, RZ, R4, RZ ;  /* 0x00000004ff0d723e */ /* 0x000fca00048070ff */
[----:B------:R1:W-:Y:S01]  /*20920*/  @!P0 STG.E.U8 desc[UR14][R24.64+0xd8], R7 ;  /* 0x0000d80718008986 */ /* 0x0003e2000c10110e */
[----:B0-----:R-:W-:-:S03]  /*20930*/  F2FP.SATFINITE.E4M3.F32.PACK_AB_MERGE_C R9, RZ, R5, RZ ;  /* 0x00000005ff09723e */ /* 0x001fc600048070ff */
[----:B------:R0:W-:Y:S01]  /*20940*/  @!P1 STG.E.U8 desc[UR14][R24.64+0xd9], R11 ;  /* 0x0000d90b18009986 */ /* 0x0001e2000c10110e */
[----:B-1----:R-:W-:-:S03]  /*20950*/  F2FP.SATFINITE.E4M3.F32.PACK_AB_MERGE_C R7, RZ, R2, RZ ;  /* 0x00000002ff07723e */ /* 0x002fc600048070ff */
[----:B------:R1:W-:Y:S01]  /*20960*/  @!P5 STG.E.U8 desc[UR14][R26.64+0xd8], R13 ;  /* 0x0000d80d1a00d986 */ /* 0x0003e2000c10110e */
[----:B----4-:R-:W-:-:S03]  /*20970*/  FMUL R3, R38, UR20 ;  /* 0x0000001426037c20 */ /* 0x010fc60008400000 */
[----:B------:R-:W4:Y:S02]  /*20980*/  LDL.LU R38, [R1+0x238] ;  /* 0x0002380001267983 */ /* 0x000f240000300800 */
[----:B0-----:R-:W-:Y:S01]  /*20990*/  F2FP.SATFINITE.E4M3.F32.PACK_AB_MERGE_C R11, RZ, R3, RZ ;  /* 0x00000003ff0b723e */ /* 0x001fe200048070ff */
[----:B------:R-:W-:Y:S02]  /*209a0*/  FMUL R4, R37, UR20 ;  /* 0x0000001425047c20 */ /* 0x000fe40008400000 */
[----:B------:R-:W4:Y:S01]  /*209b0*/  LDL.LU R37, [R1+0x23c] ;  /* 0x00023c0001257983 */ /* 0x000f220000300800 */
[----:B--2---:R-:W-:-:S03]  /*209c0*/  FMUL R5, R36, UR20 ;  /* 0x0000001424057c20 */ /* 0x004fc60008400000 */
[----:B------:R-:W2:Y:S01]  /*209d0*/  LDL.LU R36, [R1+0x240] ;  /* 0x0002400001247983 */ /* 0x000ea20000300800 */
[----:B---3--:R-:W-:-:S03]  /*209e0*/  FMUL R2, R35, UR20 ;  /* 0x0000001423027c20 */ /* 0x008fc60008400000 */
[----:B------:R-:W3:Y:S01]  /*209f0*/  LDL.LU R35, [R1+0x244] ;  /* 0x0002440001237983 */ /* 0x000ee20000300800 */
[----:B-1----:R-:W-:Y:S01]  /*20a00*/  F2FP.SATFINITE.E4M3.F32.PACK_AB_MERGE_C R13, RZ, R4, RZ ;  /* 0x00000004ff0d723e */ /* 0x002fe200048070ff */
[----:B-----5:R-:W-:Y:S02]  /*20a10*/  FMUL R3, R33, UR20 ;  /* 0x0000001421037c20 */ /* 0x020fe40008400000 */
[----:B------:R-:W5:Y:S01]  /*20a20*/  LDL.LU R33, [R1+0x248] ;  /* 0x0002480001217983 */ /* 0x000f620000300800 */
[----:B------:R-:W-:-:S03]  /*20a30*/  FMUL R4, R32, UR20 ;  /* 0x0000001420047c20 */ /* 0x000fc60008400000 */
[----:B------:R-:W5:Y:S01]  /*20a40*/  LDL.LU R32, [R1+0x24c] ;  /* 0x00024c0001207983 */ /* 0x000f620000300800 */
[C---:B------:R-:W-:Y:S02]  /*20a50*/  ISETP.LT.OR P6, PT, R0.reuse, 0xda, !P2 ;  /* 0x000000da0000780c */ /* 0x040fe400057c1670 */
[C---:B------:R-:W-:Y:S02]  /*20a60*/  ISETP.LT.OR P5, PT, R0.reuse, 0xe1, !P3 ;  /* 0x000000e10000780c */ /* 0x040fe40005fa1670 */
[C---:B------:R-:W-:Y:S02]  /*20a70*/  ISETP.LT.OR P1, PT, R0.reuse, 0xe2, !P2 ;  /* 0x000000e20000780c */ /* 0x040fe40005721670 */
[----:B------:R-:W-:-:S07]  /*20a80*/  ISETP.LT.OR P0, PT, R0, 0xe1, !P2 ;  /* 0x000000e10000780c */ /* 0x000fce0005701670 */
[----:B------:R0:W-:Y:S01]  /*20a90*/  @!P6 STG.E.U8 desc[UR14][R26.64+0xd9], R9 ;  /* 0x0000d9091a00e986 */ /* 0x0001e2000c10110e */
[----:B------:R-:W-:Y:S02]  /*20aa0*/  ISETP.LT.OR P6, PT, R0, 0xe2, !P3 ;  /* 0x000000e20000780c */ /* 0x000fe40005fc1670 */
[----:B------:R-:W-:Y:S01]  /*20ab0*/  F2FP.SATFINITE.E4M3.F32.PACK_AB_MERGE_C R5, RZ, R5, RZ ;  /* 0x00000005ff05723e */ /* 0x000fe200048070ff */
[----:B------:R-:W-:Y:S01]  /*20ac0*/  @!P5 STG.E.U8 desc[UR14][R24.64+0xe0], R7 ;  /* 0x0000e0071800d986 */ /* 0x000fe2000c10110e */
[----:B0-----:R-:W-:Y:S01]  /*20ad0*/  F2FP.SATFINITE.E4M3.F32.PACK_AB_MERGE_C R9, RZ, R2, RZ ;  /* 0x00000002ff09723e */ /* 0x001fe200048070ff */
[----:B------:R-:W-:-:S08]  /*20ae0*/  FMUL R2, R41, UR20 ;  /* 0x0000001429027c20 */ /* 0x000fd00008400000 */
[----:B------:R-:W-:Y:S01]  /*20af0*/  @!P6 STG.E.U8 desc[UR14][R24.64+0xe1], R11 ;  /* 0x0000e10b1800e986 */ /* 0x000fe2000c10110e */
[----:B------:R-:W-:-:S03]  /*20b00*/  ISETP.LT.OR P6, PT, R0, 0xe9, !P3 ;  /* 0x000000e90000780c */ /* 0x000fc60005fc1670 */
[----:B------:R0:W-:Y:S04]  /*20b10*/  @!P1 STG.E.U8 desc[UR14][R26.64+0xe1], R5 ;  /* 0x0000e1051a009986 */ /* 0x0001e8000c10110e */
[----:B------:R-:W5:Y:S01]  /*20b20*/  LDL.LU R41, [R1+0x250] ;  /* 0x0002500001297983 */ /* 0x000f620000300800 */
[----:B------:R-:W-:-:S03]  /*20b30*/  ISETP.LT.OR P5, PT, R0, 0xea, !P2 ;  /* 0x000000ea0000780c */ /* 0x000fc600057a1670 */
[----:B------:R1:W-:Y:S01]  /*20b40*/  @!P0 STG.E.U8 desc[UR14][R26.64+0xe0], R13 ;  /* 0x0000e00d1a008986 */ /* 0x0003e2000c10110e */
[----:B0-----:R-:W-:Y:S01]  /*20b50*/  F2FP.SATFINITE.E4M3.F32.PACK_AB_MERGE_C R5, RZ, R2, RZ ;  /* 0x00000002ff05723e */ /* 0x001fe200048070ff */
[----:B------:R-:W-:Y:S02]  /*20b60*/  FMUL R2, R39, UR20 ;  /* 0x0000001427027c20 */ /* 0x000fe40008400000 */
[----:B------:R-:W5:Y:S01]  /*20b70*/  LDL.LU R39, [R1+0x254] ;  /* 0x0002540001277983 */ /* 0x000f620000300800 */
[----:B------:R-:W-:Y:S02]  /*20b80*/  ISETP.LT.OR P0, PT, R0, 0xea, !P3 ;  /* 0x000000ea0000780c */ /* 0x000fe40005f01670 */
[----:B------:R-:W-:Y:S02]  /*20b90*/  F2FP.SATFINITE.E4M3.F32.PACK_AB_MERGE_C R7, RZ, R3, RZ ;  /* 0x00000003ff07723e */ /* 0x000fe400048070ff */
[----:B------:R-:W-:Y:S02]  /*20ba0*/  F2FP.SATFINITE.E4M3.F32.PACK_AB_MERGE_C R11, RZ, R4, RZ ;  /* 0x00000004ff0b723e */ /* 0x000fe400048070ff */
[----:B-1----:R-:W-:Y:S01]  /*20bb0*/  F2FP.SATFINITE.E4M3.F32.PACK_AB_MERGE_C R13, RZ, R2, RZ ;  /* 0x00000002ff0d723e */ /* 0x002fe200048070ff */
[----:B------:R-:W-:Y:S06]  /*20bc0*/  @!P6 STG.E.U8 desc[UR14][R24.64+0xe8], R9 ;  /* 0x0000e8091800e986 */ /* 0x000fec000c10110e */
[----:B------:R0:W-:Y:S04]  /*20bd0*/  @!P0 STG.E.U8 desc[UR14][R24.64+0xe9], R7 ;  /* 0x0000e90718008986 */ /* 0x0001e8000c10110e */
[----:B------:R1:W-:Y:S01]  /*20be0*/  @!P5 STG.E.U8 desc[UR14][R26.64+0xe9], R11 ;  /* 0x0000e90b1a00d986 */ /* 0x0003e2000c10110e */
[----:B----4-:R-:W-:-:S03]  /*20bf0*/  FMUL R3, R38, UR20 ;  /* 0x0000001426037c20 */ /* 0x010fc60008400000 */
[----:B------:R-:W4:Y:S02]  /*20c00*/  LDL.LU R38, [R1+0x258] ;  /* 0x0002580001267983 */ /* 0x000f240000300800 */
[----:B0-----:R-:W-:Y:S01]  /*20c10*/  F2FP.SATFINITE.E4M3.F32.PACK_AB_MERGE_C R7, RZ, R3, RZ ;  /* 0x00000003ff07723e */ /* 0x001fe200048070ff */
[----:B------:R-:W-:Y:S02]  /*20c20*/  FMUL R4, R37, UR20 ;  /* 0x0000001425047c20 */ /* 0x000fe40008400000 */
[----:B------:R-:W4:Y:S01]  /*20c30*/  LDL.LU R37, [R1+0x25c] ;  /* 0x00025c0001257983 */ /* 0x000f220000300800 */
[----:B--2---:R-:W-:-:S03]  /*20c40*/  FMUL R2, R36, UR20 ;  /* 0x0000001424027c20 */ /* 0x004fc60008400000 */
[----:B------:R-:W2:Y:S02]  /*20c50*/  LDL.LU R36, [R1+0x260] ;  /* 0x0002600001247983 */ /* 0x000ea40000300800 */
[----:B------:R-:W-:Y:S01]  /*20c60*/  F2FP.SATFINITE.E4M3.F32.PACK_AB_MERGE_C R9, RZ, R2, RZ ;  /* 0x00000002ff09723e */ /* 0x000fe200048070ff */
[----:B---3--:R-:W-:Y:S02]  /*20c70*/  FMUL R2, R35, UR20 ;  /* 0x0000001423027c20 */ /* 0x008fe40008400000 */
[----:B------:R-:W3:Y:S03]  /*20c80*/  LDL.LU R35, [R1+0x264] ;  /* 0x0002640001237983 */ /* 0x000ee60000300800 */
        /* <DEDUP_REMOVED lines=10> */
[----:B------:R-:W-:-:S03]  /*20d30*/  ISETP.LT.OR P1, PT, R0, 0xf1, !P2 ;  /* 0x000000f10000780c */ /* 0x000fc60005721670 */
[----:B------:R1:W-:Y:S01]  /*20d40*/  @!P6 STG.E.U8 desc[UR14][R24.64+0xf0], R13 ;  /* 0x0000f00d1800e986 */ /* 0x0003e2000c10110e */
[----:B------:R-:W-:-:S03]  /*20d50*/  ISETP.LT.OR P6, PT, R0, 0xf9, !P3 ;  /* 0x000000f90000780c */ /* 0x000fc60005fc1670 */
[----:B------:R1:W-:Y:S01]  /*20d60*/  @!P0 STG.E.U8 desc[UR14][R24.64+0xf1], R7 ;  /* 0x0000f10718008986 */ /* 0x0003e2000c10110e */
[----:B------:R-:W-:Y:S02]  /*20d70*/  ISETP.LT.OR P3, PT, R0, 0xfa, !P3 ;  /* 0x000000fa0000780c */ /* 0x000fe40005f61670 */
[----:B0-----:R-:W-:Y:S02]  /*20d80*/  F2FP.SATFINITE.E4M3.F32.PACK_AB_MERGE_C R5, RZ, R4, RZ ;  /* 0x00000004ff05723e */ /* 0x001fe400048070ff */
[----:B-1----:R-:W-:Y:S02]  /*20d90*/  F2FP.SATFINITE.E4M3.F32.PACK_AB_MERGE_C R13, RZ, R3, RZ ;  /* 0x00000003ff0d723e */ /* 0x002fe400048070ff */
[----:B------:R-:W-:Y:S01]  /*20da0*/  F2FP.SATFINITE.E4M3.F32.PACK_AB_MERGE_C R7, RZ, R2, RZ ;  /* 0x00000002ff07723e */ /* 0x000fe200048070ff */
[----:B------:R-:W-:Y:S02]  /*20db0*/  FMUL R2, R41, UR20 ;  /* 0x0000001429027c20 */ /* 0x000fe40008400000 */
[----:B------:R-:W5:Y:S04]  /*20dc0*/  LDL.LU R41, [R1+0x270] ;  /* 0x0002700001297983 */ /* 0x000f680000300800 */
[----:B------:R0:W-:Y:S01]  /*20dd0*/  @!P5 STG.E.U8 desc[UR14][R26.64+0xf1], R9 ;  /* 0x0000f1091a00d986 */ /* 0x0001e2000c10110e */
[----:B------:R-:W-:-:S03]  /*20de0*/  FMUL R3, R39, UR20 ;  /* 0x0000001427037c20 */ /* 0x000fc60008400000 */
[----:B------:R-:W5:Y:S01]  /*20df0*/  LDL.LU R39, [R1+0x274] ;  /* 0x0002740001277983 */ /* 0x000f620000300800 */
[----:B------:R-:W-:-:S03]  /*20e00*/  ISETP.LT.OR P5, PT, R0, 0xf9, !P2 ;  /* 0x000000f90000780c */ /* 0x000fc600057a1670 */
[----:B------:R-:W-:Y:S01]  /*20e10*/  @!P1 STG.E.U8 desc[UR14][R26.64+0xf0], R5 ;  /* 0x0000f0051a009986 */ /* 0x000fe2000c10110e */
[----:B0-----:R-:W-:-:S03]  /*20e20*/  F2FP.SATFINITE.E4M3.F32.PACK_AB_MERGE_C R9, RZ, R2, RZ ;  /* 0x00000002ff09723e */ /* 0x001fc600048070ff */
[----:B------:R0:W-:Y:S04]  /*20e30*/  @!P6 STG.E.U8 desc[UR14][R24.64+0xf8], R11 ;  /* 0x0000f80b1800e986 */ /* 0x0001e8000c10110e */
[----:B------:R1:W-:Y:S01]  /*20e40*/  @!P3 STG.E.U8 desc[UR14][R24.64+0xf9], R13 ;  /* 0x0000f90d1800b986 */ /* 0x0003e2000c10110e */
[----:B0-----:R-:W-:-:S03]  /*20e50*/  F2FP.SATFINITE.E4M3.F32.PACK_AB_MERGE_C R11, RZ, R3, RZ ;  /* 0x00000003ff0b723e */ /* 0x001fc600048070ff */
[----:B------:R0:W-:Y:S01]  /*20e60*/  @!P5 STG.E.U8 desc[UR14][R26.64+0xf8], R7 ;  /* 0x0000f8071a00d986 */ /* 0x0001e2000c10110e */
[----:B----4-:R-:W-:-:S03]  /*20e70*/  FMUL R4, R38, UR20 ;  /* 0x0000001426047c20 */ /* 0x010fc60008400000 */
[----:B------:R-:W4:Y:S02]  /*20e80*/  LDL.LU R38, [R1+0x278] ;  /* 0x0002780001267983 */ /* 0x000f240000300800 */
[----:B-1----:R-:W-:Y:S01]  /*20e90*/  F2FP.SATFINITE.E4M3.F32.PACK_AB_MERGE_C R13, RZ, R4, RZ ;  /* 0x00000004ff0d723e */ /* 0x002fe200048070ff */
[----:B------:R-:W-:Y:S02]  /*20ea0*/  FMUL R5, R37, UR20 ;  /* 0x0000001425057c20 */ /* 0x000fe40008400000 */
[----:B------:R-:W4:Y:S01]  /*20eb0*/  LDL.LU R37, [R1+0x27c] ;  /* 0x00027c0001257983 */ /* 0x000f220000300800 */
[----:B--2---:R-:W-:-:S03]  /*20ec0*/  FMUL R2, R36, UR20 ;  /* 0x0000001424027c20 */ /* 0x004fc60008400000 */
[----:B------:R-:W2:Y:S01]  /*20ed0*/  LDL.LU R36, [R1+0x280] ;  /* 0x0002800001247983 */ /* 0x000ea20000300800 */
[----:B---3--:R-:W-:-:S03]  /*20ee0*/  FMUL R3, R35, UR20 ;  /* 0x0000001423037c20 */ /* 0x008fc60008400000 */
[----:B------:R-:W3:Y:S01]  /*20ef0*/  LDL.LU R35, [R1+0x284] ;  /* 0x0002840001237983 */ /* 0x000ee20000300800 */
[----:B0-----:R-:W-:Y:S01]  /*20f00*/  F2FP.SATFINITE.E4M3.F32.PACK_AB_MERGE_C R7, RZ, R2, RZ ;  /* 0x00000002ff07723e */ /* 0x001fe200048070ff */
[----:B-----5:R-:W-:Y:S02]  /*20f10*/  FMUL R4, R33, UR20 ;  /* 0x0000001421047c20 */ /* 0x020fe40008400000 */
[----:B------:R-:W5:Y:S01]  /*20f20*/  LDL.LU R33, [R1+0x288] ;  /* 0x0002880001217983 */ /* 0x000f620000300800 */
[----:B------:R-:W-:-:S03]  /*20f30*/  FMUL R2, R32, UR20 ;  /* 0x0000001420027c20 */ /* 0x000fc60008400000 */
[----:B------:R-:W5:Y:S01]  /*20f40*/  LDL.LU R32, [R1+0x28c] ;  /* 0x00028c0001207983 */ /* 0x000f620000300800 */
[----:B------:R-:W-:Y:S02]  /*20f50*/  ISETP.GE.AND P1, PT, R34, 0x81, PT ;  /* 0x000000812200780c */ /* 0x000fe40003f26270 */
[C---:B------:R-:W-:Y:S02]  /*20f60*/  ISETP.LT.OR P2, PT, R0.reuse, 0xfa, !P2 ;  /* 0x000000fa0000780c */ /* 0x040fe40005741670 */
[C---:B------:R-:W-:Y:S02]  /*20f70*/  ISETP.LT.OR P6, PT, R0.reuse, 0x1, !P1 ;  /* 0x000000010000780c */ /* 0x040fe40004fc1670 */
[----:B------:R-:W-:Y:S02]  /*20f80*/  ISETP.LT.OR P3, PT, R0, 0x2, !P1 ;  /* 0x000000020000780c */ /* 0x000fe40004f61670 */
[----:B------:R-:W-:-:S07]  /*20f90*/  ISETP.GE.AND P0, PT, R34, 0x89, PT ;  /* 0x000000892200780c */ /* 0x000fce0003f06270 */
[----:B------:R0:W-:Y:S04]  /*20fa0*/  @!P2 STG.E.U8 desc[UR14][R26.64+0xf9], R9 ;  /* 0x0000f9091a00a986 */ /* 0x0001e8000c10110e */
[----:B------:R-:W-:Y:S01]  /*20fb0*/  @!P6 STG.E.U8 desc[UR14][R30.64], R11 ;  /* 0x0000000b1e00e986 */ /* 0x000fe2000c10110e */
[C---:B------:R-:W-:Y:S02]  /*20fc0*/  ISETP.LT.OR P6, PT, R0.reuse, 0x2, !P0 ;  /* 0x000000020000780c */ /* 0x040fe400047c1670 */
[C---:B------:R-:W-:Y:S01]  /*20fd0*/  ISETP.LT.OR P5, PT, R0.reuse, 0x1, !P0 ;  /* 0x000000010000780c */ /* 0x040fe200047a1670 */
[----:B------:R1:W-:Y:S01]  /*20fe0*/  @!P3 STG.E.U8 desc[UR14][R30.64+0x1], R13 ;  /* 0x0000010d1e00b986 */ /* 0x0003e2000c10110e */
[----:B------:R-:W-:Y:S02]  /*20ff0*/  ISETP.LT.OR P2, PT, R0, 0xa, !P1 ;  /* 0x0000000a0000780c */ /* 0x000fe40004f41670 */
[----:B0-----:R-:W-:-:S02]  /*21000*/  F2FP.SATFINITE.E4M3.F32.PACK_AB_MERGE_C R9, RZ, R3, RZ ;  /* 0x00000003ff09723e */ /* 0x001fc400048070ff */
[----:B------:R-:W-:Y:S01]  /*21010*/  ISETP.LT.OR P3, PT, R0, 0x9, !P1 ;  /* 0x000000090000780c */ /* 0x000fe20004f61670 */
[----:B------:R-:W-:Y:S01]  /*21020*/  FMUL R3, R41, UR20 ;  /* 0x0000001429037c20 */ /* 0x000fe20008400000 */
[----:B-1----:R-:W-:Y:S01]  /*21030*/  F2FP.SATFINITE.E4M3.F32.PACK_AB_MERGE_C R13, RZ, R2, RZ ;  /* 0x00000002ff0d723e */ /* 0x002fe200048070ff */
[----:B------:R-:W5:Y:S01]  /*21040*/  LDL.LU R41, [R1+0x290] ;  /* 0x0002900001297983 */ /* 0x000f620000300800 */
[----:B------:R-:W-:Y:S02]  /*21050*/  F2FP.SATFINITE.E4M3.F32.PACK_AB_MERGE_C R5, RZ, R5, RZ ;  /* 0x00000005ff05723e */ /* 0x000fe400048070ff */
[----:B------:R-:W-:Y:S01]  /*21060*/  F2FP.SATFINITE.E4M3.F32.PACK_AB_MERGE_C R11, RZ, R4, RZ ;  /* 0x00000004ff0b723e */ /* 0x000fe200048070ff */
[----:B------:R0:W-:Y:S01]  /*21070*/  @!P6 STG.E.U8 desc[UR14][R28.64+0x1], R7 ;  /* 0x000001071c00e986 */ /* 0x0001e2000c10110e */
[----:B------:R-:W-:-:S03]  /*21080*/  FMUL R2, R39, UR20 ;  /* 0x0000001427027c20 */ /* 0x000fc60008400000 */
[----:B------:R-:W5:Y:S01]  /*21090*/  LDL.LU R39, [R1+0x294] ;  /* 0x0002940001277983 */ /* 0x000f620000300800 */
[----:B------:R-:W-:Y:S02]  /*210a0*/  ISETP.LT.OR P6, PT, R0, 0xa, !P0 ;  /* 0x0000000a0000780c */ /* 0x000fe400047c1670 */
[----:B0-----:R-:W-:Y:S01]  /*210b0*/  F2FP.SATFINITE.E4M3.F32.PACK_AB_MERGE_C R7, RZ, R2, RZ ;  /* 0x00000002ff07723e */ /* 0x001fe200048070ff */
[----:B------:R0:W-:Y:S04]  /*210c0*/  @!P5 STG.E.U8 desc[UR14][R28.64], R5 ;  /* 0x000000051c00d986 */ /* 0x0001e8000c10110e */
[----:B------:R-:W-:Y:S04]  /*210d0*/  @!P2 STG.E.U8 desc[UR14][R30.64+0x9], R11 ;  /* 0x0000090b1e00a986 */ /* 0x000fe8000c10110e */
[----:B------:R1:W-:Y:S01]  /*210e0*/  @!P3 STG.E.U8 desc[UR14][R30.64+0x8], R9 ;  /* 0x000008091e00b986 */ /* 0x0003e2000c10110e */
[----:B0-----:R-:W-:-:S05]  /*210f0*/  F2FP.SATFINITE.E4M3.F32.PACK_AB_MERGE_C R5, RZ, R3, RZ ;  /* 0x00000003ff05723e */ /* 0x001fca00048070ff */
[----:B------:R0:W-:Y:S01]  /*21100*/  @!P6 STG.E.U8 desc[UR14][R28.64+0x9], R5 ;  /* 0x000009051c00e986 */ /* 0x0001e2000c10110e */
[----:B----4-:R-:W-:-:S03]  /*21110*/  FMUL R4, R38, UR20 ;  /* 0x0000001426047c20 */ /* 0x010fc60008400000 */
[----:B------:R-:W4:Y:S02]  /*21120*/  LDL.LU R38, [R1+0x298] ;  /* 0x0002980001267983 */ /* 0x000f240000300800 */
[----:B-1----:R-:W-:Y:S01]  /*21130*/  F2FP.SATFINITE.E4M3.F32.PACK_AB_MERGE_C R9, RZ, R4, RZ ;  /* 0x00000004ff09723e */ /* 0x002fe200048070ff */
[----:B------:R-:W-:Y:S02]  /*21140*/  FMUL R2, R37, UR20 ;  /* 0x0000001425027c20 */ /* 0x000fe40008400000 */
[----:B------:R-:W4:Y:S03]  /*21150*/  LDL.LU R37, [R1+0x29c] ;  /* 0x00029c0001257983 */ /* 0x000f260000300800 */
[----:B------:R-:W-:Y:S01]  /*21160*/  F2FP.SATFINITE.E4M3.F32.PACK_AB_MERGE_C R11, RZ, R2, RZ ;  /* 0x00000002ff0b723e */ /* 0x000fe200048070ff */
[----:B--2---:R-:W-:Y:S02]  /*21170*/  FMUL R2, R36, UR20 ;  /* 0x0000001424027c20 */ /* 0x004fe40008400000 */
[----:B------:R-:W2:Y:S01]  /*21180*/  LDL.LU R36, [R1+0x2a0] ;  /* 0x0002a00001247983 */ /* 0x000ea20000300800 */
[----:B---3--:R-:W-:-:S03]  /*21190*/  FMUL R3, R35, UR20 ;  /* 0x0000001423037c20 */ /* 0x008fc60008400000 */
[----:B------:R-:W3:Y:S01]  /*211a0*/  LDL.LU R35, [R1+0x2a4] ;  /* 0x0002a40001237983 */ /* 0x000ee20000300800 */
[----:B-----5:R-:W-:-:S03]  /*211b0*/  FMUL R4, R33, UR20 ;  /* 0x0000001421047c20 */ /* 0x020fc60008400000 */
[----:B------:R-:W5:Y:S01]  /*211c0*/  LDL.LU R33, [R1+0x2a8] ;  /* 0x0002a80001217983 */ /* 0x000f620000300800 */
[----:B0-----:R-:W-:-:S03]  /*211d0*/  FMUL R5, R32, UR20 ;  /* 0x0000001420057c20 */ /* 0x001fc60008400000 */
[----:B------:R-:W5:Y:S01]  /*211e0*/  LDL.LU R32, [R1+0x2ac] ;  /* 0x0002ac0001207983 */ /* 0x000f620000300800 */
[C---:B------:R-:W-:Y:S02]  /*211f0*/  ISETP.LT.OR P5, PT, R0.reuse, 0x9, !P0 ;  /* 0x000000090000780c */ /* 0x040fe400047a1670 */
[C---:B------:R-:W-:Y:S02]  /*21200*/  ISETP.LT.OR P3, PT, R0.reuse, 0x11, !P1 ;  /* 0x000000110000780c */ /* 0x040fe40004f61670 */
[C---:B------:R-:W-:Y:S02]  /*21210*/  ISETP.LT.OR P2, PT, R0.reuse, 0x12, !P1 ;  /* 0x000000120000780c */ /* 0x040fe40004f41670 */
[----:B------:R-:W-:-:S07]  /*21220*/  ISETP.LT.OR P6, PT, R0, 0x12, !P0 ;  /* 0x000000120000780c */ /* 0x000fce00047c1670 */
[----:B------:R-:W-:Y:S01]  /*21230*/  @!P5 STG.E.U8 desc[UR14][R28.64+0x8], R13 ;  /* 0x0000080d1c00d986 */ /* 0x000fe2000c10110e */
[----:B------:R-:W-:-:S03]  /*21240*/  ISETP.LT.OR P5, PT, R0, 0x11, !P0 ;  /* 0x000000110000780c */ /* 0x000fc600047a1670 */
[----:B------:R0:W-:Y:S01]  /*21250*/  @!P3 STG.E.U8 desc[UR14][R30.64+0x10], R7 ;  /* 0x000010071e00b986 */ /* 0x0001e2000c10110e */
[----:B------:R-:W-:-:S03]  /*21260*/  ISETP.LT.OR P3, PT, R0, 0x19, !P1 ;  /* 0x000000190000780c */ /* 0x000fc60004f61670 */
[----:B------:R1:W-:Y:S01]  /*21270*/  @!P2 STG.E.U8 desc[UR14][R30.64+0x11], R9 ;  /* 0x000011091e00a986 */ /* 0x0003e2000c10110e */
[----:B------:R-:W-:Y:S02]  /*21280*/  ISETP.LT.OR P2, PT, R0, 0x1a, !P1 ;  /* 0x0000001a0000780c */ /* 0x000fe40004f41670 */
[----:B0-----:R-:W-:Y:S02]  /*21290*/  F2FP.SATFINITE.E4M3.F32.PACK_AB_MERGE_C R7, RZ, R2, RZ ;  /* 0x00000002ff07723e */ /* 0x001fe400048070ff */
[----:B-1----:R-:W-:Y:S01]  /*212a0*/  F2FP.SATFINITE.E4M3.F32.PACK_AB_MERGE_C R9, RZ, R3, RZ ;  /* 0x00000003ff09723e */ /* 0x002fe200048070ff */
[----:B------:R-:W-:Y:S02]  /*212b0*/  FMUL R2, R41, UR20 ;  /* 0x0000001429027c20 */ /* 0x000fe40008400000 */
[----:B------:R-:W5:Y:S01]  /*212c0*/  LDL.LU R41, [R1+0x2b0] ;  /* 0x0002b00001297983 */ /* 0x000f620000300800 */
[----:B------:R-:W-:-:S03]  /*212d0*/  F2FP.SATFINITE.E4M3.F32.PACK_AB_MERGE_C R13, RZ, R4, RZ ;  /* 0x00000004ff0d723e */ /* 0x000fc600048070ff */
[----:B------:R0:W-:Y:S01]  /*212e0*/  @!P6 STG.E.U8 desc[UR14][R28.64+0x11], R7 ;  /* 0x000011071c00e986 */ /* 0x0001e2000c10110e */
[----:B------:R-:W-:-:S03]  /*212f0*/  FMUL R3, R39, UR20 ;  /* 0x0000001427037c20 */ /* 0x000fc60008400000 */
[----:B------:R-:W5:Y:S01]  /*21300*/  LDL.LU R39, [R1+0x2b4] ;  /* 0x0002b40001277983 */ /* 0x000f620000300800 */
[----:B------:R-:W-:Y:S02]  /*21310*/  ISETP.LT.OR P6, PT, R0, 0x1a, !P0 ;  /* 0x0000001a0000780c */ /* 0x000fe400047c1670 */
[----:B0-----:R-:W-:Y:S01]  /*21320*/  F2FP.SATFINITE.E4M3.F32.PACK_AB_MERGE_C R7, RZ, R2, RZ ;  /* 0x00000002ff07723e */ /* 0x001fe200048070ff */
[----:B------:R-:W-:Y:S04]  /*21330*/  @!P5 STG.E.U8 desc[UR14][R28.64+0x10], R11 ;  /* 0x0000100b1c00d986 */ /* 0x000fe8000c10110e */
[----:B------:R0:W-:Y:S04]  /*21340*/  @!P3 STG.E.U8 desc[UR14][R30.64+0x18], R9 ;  /* 0x000018091e00b986 */ /* 0x0001e8000c10110e */
[----:B------:R1:W-:Y:S01]  /*21350*/  @!P2 STG.E.U8 desc[UR14][R30.64+0x19], R13 ;  /* 0x0000190d1e00a986 */ /* 0x0003e2000c10110e */
[----:B0-----:R-:W-:-:S03]  /*21360*/  F2FP.SATFINITE.E4M3.F32.PACK_AB_MERGE_C R9, RZ, R3, RZ ;  /* 0x00000003ff09723e */ /* 0x001fc600048070ff */
[----:B------:R0:W-:Y:S01]  /*21370*/  @!P6 STG.E.U8 desc[UR14][R28.64+0x19], R7 ;  /* 0x000019071c00e986 */ /* 0x0001e2000c10110e */
[----:B----4-:R-:W-:-:S03]  /*21380*/  FMUL R4, R38, UR20 ;  /* 0x0000001426047c20 */ /* 0x010fc60008400000 */
[----:B------:R-:W4:Y:S02]  /*21390*/  LDL.LU R38, [R1+0x2b8] ;  /* 0x0002b80001267983 */ /* 0x000f240000300800 */
[----:B------:R-:W-:Y:S01]  /*213a0*/  F2FP.SATFINITE.E4M3.F32.PACK_AB_MERGE_C R11, RZ, R4, RZ ;  /* 0x00000004ff0b723e */ /* 0x000fe200048070ff */
[----:B------:R-:W-:Y:S02]  /*213b0*/  FMUL R2, R37, UR20 ;  /* 0x0000001425027c20 */ /* 0x000fe40008400000 */
[----:B------:R-:W4:Y:S03]  /*213c0*/  LDL.LU R37, [R1+0x2bc] ;  /* 0x0002bc0001257983 */ /* 0x000f260000300800 */
[----:B-1----:R-:W-:Y:S01]  /*213d0*/  F2FP.SATFINITE.E4M3.F32.PACK_AB_MERGE_C R13, RZ, R2, RZ ;  /* 0x00000002ff0d723e */ /* 0x002fe200048070ff */
[----:B--2---:R-:W-:Y:S02]  /*213e0*/  FMUL R3, R36, UR20 ;  /* 0x0000001424037c20 */ /* 0x004fe40008400000 */
[----:B------:R-:W2:Y:S01]  /*213f0*/  LDL.LU R36, [R1+0x2c0] ;  /* 0x0002c00001247983 */ /* 0x000ea20000300800 */
[----:B---3--:R-:W-:-:S03]  /*21400*/  FMUL R2, R35, UR20 ;  /* 0x0000001423027c20 */ /* 0x008fc60008400000 */
[----:B------:R-:W3:Y:S02]  /*21410*/  LDL.LU R35, [R1+0x2c4] ;  /* 0x0002c40001237983 */ /* 0x000ee40000300800 */
[----:B0-----:R-:W-:Y:S01]  /*21420*/  F2FP.SATFINITE.E4M3.F32.PACK_AB_MERGE_C R7, RZ, R2, RZ ;  /* 0x00000002ff07723e */ /* 0x001fe200048070ff */
[----:B-----5:R-:W-:Y:S02]  /*21430*/  FMUL R4, R33, UR20 ;  /* 0x0000001421047c20 */ /* 0x020fe40008400000 */
[----:B------:R-:W5:Y:S01]  /*21440*/  LDL.LU R33, [R1+0x2c8] ;  /* 0x0002c80001217983 */ /* 0x000f620000300800 */
[----:B------:R-:W-:-:S03]  /*21450*/  FMUL R2, R32, UR20 ;  /* 0x0000001420027c20 */ /* 0x000fc60008400000 */
[----:B------:R-:W5:Y:S01]  /*21460*/  LDL.LU R32, [R1+0x2cc] ;  /* 0x0002cc0001207983 */ /* 0x000f620000300800 */
[C---:B------:R-:W-:Y:S02]  /*21470*/  ISETP.LT.OR P5, PT, R0.reuse, 0x19, !P0 ;  /* 0x000000190000780c */ /* 0x040fe400047a1670 */
[C---:B------:R-:W-:Y:S02]  /*21480*/  ISETP.LT.OR P3, PT, R0.reuse, 0x21, !P1 ;  /* 0x000000210000780c */ /* 0x040fe40004f61670 */
[C---:B------:R-:W-:Y:S02]  /*21490*/  ISETP.LT.OR P2, PT, R0.reuse, 0x22, !P1 ;  /* 0x000000220000780c */ /* 0x040fe40004f41670 */
[----:B------:R-:W-:Y:S02]  /*214a0*/  F2FP.SATFINITE.E4M3.F32.PACK_AB_MERGE_C R5, RZ, R5, RZ ;  /* 0x00000005ff05723e */ /* 0x000fe400048070ff */
[----:B------:R-:W-:-:S05]  /*214b0*/  ISETP.LT.OR P6, PT, R0, 0x22, !P0 ;  /* 0x000000220000780c */ /* 0x000fca00047c1670 */
[----:B------:R0:W-:Y:S01]  /*214c0*/  @!P5 STG.E.U8 desc[UR14][R28.64+0x18], R5 ;  /* 0x000018051c00d986 */ /* 0x0001e2000c10110e */
[----:B------:R-:W-:-:S03]  /*214d0*/  ISETP.LT.OR P5, PT, R0, 0x21, !P0 ;  /* 0x000000210000780c */ /* 0x000fc600047a1670 */
[----:B------:R-:W-:Y:S01]  /*214e0*/  @!P3 STG.E.U8 desc[UR14][R30.64+0x20], R9 ;  /* 0x000020091e00b986 */ /* 0x000fe2000c10110e */
        /* <DEDUP_REMOVED lines=8> */
[----:B------:R-:W-:Y:S01]  /*21570*/  @!P6 STG.E.U8 desc[UR14][R28.64+0x21], R5 ;  /* 0x000021051c00e986 */ /* 0x000fe2000c10110e */
[----:B------:R-:W-:-:S03]  /*21580*/  FMUL R3, R39, UR20 ;  /* 0x0000001427037c20 */ /* 0x000fc60008400000 */
[----:B------:R-:W5:Y:S01]  /*21590*/  LDL.LU R39, [R1+0x2d4] ;  /* 0x0002d40001277983 */ /* 0x000f620000300800 */
[----:B------:R-:W-:-:S03]  /*215a0*/  ISETP.LT.OR P6, PT, R0, 0x2a, !P0 ;  /* 0x0000002a0000780c */ /* 0x000fc600047c1670 */
[----:B------:R-:W-:Y:S04]  /*215b0*/  @!P5 STG.E.U8 desc[UR14][R28.64+0x20], R13 ;  /* 0x0000200d1c00d986 */ /* 0x000fe8000c10110e */
[----:B------:R0:W-:Y:S04]  /*215c0*/  @!P3 STG.E.U8 desc[UR14][R30.64+0x28], R7 ;  /* 0x000028071e00b986 */ /* 0x0001e8000c10110e */
[----:B------:R1:W-:Y:S01]  /*215d0*/  @!P2 STG.E.U8 desc[UR14][R30.64+0x29], R9 ;  /* 0x000029091e00a986 */ /* 0x0003e2000c10110e */
[----:B0-----:R-:W-:Y:S02]  /*215e0*/  F2FP.SATFINITE.E4M3.F32.PACK_AB_MERGE_C R7, RZ, R2, RZ ;  /* 0x00000002ff07723e */ /* 0x001fe400048070ff */
[----:B-1----:R-:W-:-:S03]  /*215f0*/  F2FP.SATFINITE.E4M3.F32.PACK_AB_MERGE_C R9, RZ, R3, RZ ;  /* 0x00000003ff09723e */ /* 0x002fc600048070ff */
[----:B------:R0:W-:Y:S01]  /*21600*/  @!P6 STG.E.U8 desc[UR14][R28.64+0x29], R7 ;  /* 0x000029071c00e986 */ /* 0x0001e2000c10110e */
[----:B----4-:R-:W-:-:S03]  /*21610*/  FMUL R4, R38, UR20 ;  /* 0x0000001426047c20 */ /* 0x010fc60008400000 */
[----:B------:R-:W4:Y:S02]  /*21620*/  LDL.LU R38, [R1+0x2d8] ;  /* 0x0002d80001267983 */ /* 0x000f240000300800 */
[----:B------:R-:W-:Y:S01]  /*21630*/  F2FP.SATFINITE.E4M3.F32.PACK_AB_MERGE_C R13, RZ, R4, RZ ;  /* 0x00000004ff0d723e */ /* 0x000fe200048070ff */
        /* <DEDUP_REMOVED lines=21> */
[----:B------:R-:W-:Y:S02]  /*21790*/  F2FP.SATFINITE.E4M3.F32.PACK_AB_MERGE_C R5, RZ, R5, RZ ;  /* 0x00000005ff05723e */ /* 0x000fe400048070ff */
        /* <DEDUP_REMOVED lines=204> */
[----:B------:R-:W-:Y:S01]  /*22460*/  F2FP.SATFINITE.E4M3.F32.PACK_AB_MERGE_C R9, RZ, R4, RZ ;  /* 0x00000004ff09723e */ /* 0x000fe200048070ff */
[----:B------:R-:W-:-:S02]  /*22470*/  FMUL R3, R39, UR20 ;  /* 0x0000001427037c20 */ /* 0x000fc40008400000 */
[----:B------:R-:W5:Y:S04]  /*22480*/  LDL.LU R39, [R1+0x394] ;  /* 0x0003940001277983 */ /* 0x000f680000300800 */
[----:B------:R-:W-:Y:S04]  /*22490*/  @!P6 STG.E.U8 desc[UR14][R28.64+0x81], R5 ;  /* 0x000081051c00e986 */ /* 0x000fe8000c10110e */
[----:B------:R-:W-:Y:S04]  /*224a0*/  @!P5 STG.E.U8 desc[UR14][R28.64+0x80], R13 ;  /* 0x0000800d1c00d986 */ /* 0x000fe8000c10110e */
[----:B------:R0:W-:Y:S04]  /*224b0*/  @!P3 STG.E.U8 desc[UR14][R30.64+0x88], R7 ;  /* 0x000088071e00b986 */ /* 0x0001e8000c10110e */
[----:B------:R1:W-:Y:S01]  /*224c0*/  @!P2 STG.E.U8 desc[UR14][R30.64+0x89], R9 ;  /* 0x000089091e00a986 */ /* 0x0003e2000c10110e */
[----:B0-----:R-:W-:-:S02]  /*224d0*/  F2FP.SATFINITE.E4M3.F32.PACK_AB_MERGE_C R7, RZ, R2, RZ ;  /* 0x00000002ff07723e */ /* 0x001fc400048070ff */
[----:B-1----:R-:W-:Y:S01]  /*224e0*/  F2FP.SATFINITE.E4M3.F32.PACK_AB_MERGE_C R9, RZ, R3, RZ ;  /* 0x00000003ff09723e */ /* 0x002fe200048070ff */
[----:B----4-:R-:W-:Y:S02]  /*224f0*/  FMUL R4, R38, UR20 ;  /* 0x0000001426047c20 */ /* 0x010fe40008400000 */
[----:B------:R-:W4:Y:S03]  /*22500*/  LDL.LU R38, [R1+0x398] ;  /* 0x0003980001267983 */ /* 0x000f260000300800 */
[----:B------:R-:W-:Y:S01]  /*22510*/  F2FP.SATFINITE.E4M3.F32.PACK_AB_MERGE_C R13, RZ, R4, RZ ;  /* 0x00000004ff0d723e */ /* 0x000fe200048070ff */
[----:B------:R-:W-:Y:S02]  /*22520*/  FMUL R5, R37, UR20 ;  /* 0x0000001425057c20 */ /* 0x000fe40008400000 */
[----:B------:R-:W4:Y:S01]  /*22530*/  LDL.LU R37, [R1+0x39c] ;  /* 0x00039c0001257983 */ /* 0x000f220000300800 */
[----:B--2---:R-:W-:-:S03]  /*22540*/  FMUL R2, R36, UR20 ;  /* 0x0000001424027c20 */ /* 0x004fc60008400000 */
[----:B------:R-:W2:Y:S01]  /*22550*/  LDL.LU R36, [R1+0x3a0] ;  /* 0x0003a00001247983 */ /* 0x000ea20000300800 */
[----:B---3--:R-:W-:-:S03]  /*22560*/  FMUL R3, R35, UR20 ;  /* 0x0000001423037c20 */ /* 0x008fc60008400000 */
[----:B------:R-:W3:Y:S01]  /*22570*/  LDL.LU R35, [R1+0x3a4] ;  /* 0x0003a40001237983 */ /* 0x000ee20000300800 */
[----:B------:R-:W-:Y:S01]  /*22580*/  F2FP.SATFINITE.E4M3.F32.PACK_AB_MERGE_C R15, RZ, R5, RZ ;  /* 0x00000005ff0f723e */ /* 0x000fe200048070ff */
        /* <DEDUP_REMOVED lines=10> */
[----:B------:R-:W-:Y:S01]  /*22630*/  @!P5 STG.E.U8 desc[UR14][R28.64+0x88], R11 ;  /* 0x0000880b1c00d986 */ /* 0x000fe2000c10110e */
[----:B------:R-:W-:-:S03]  /*22640*/  ISETP.LT.OR P5, PT, R0, 0x91, !P0 ;  /* 0x000000910000780c */ /* 0x000fc600047a1670 */
[----:B------:R1:W-:Y:S01]  /*22650*/  @!P3 STG.E.U8 desc[UR14][R30.64+0x90], R9 ;  /* 0x000090091e00b986 */ /* 0x0003e2000c10110e */
[C---:B------:R-:W-:Y:S02]  /*22660*/  ISETP.LT.OR P3, PT, R0.reuse, 0x99, !P1 ;  /* 0x000000990000780c */ /* 0x040fe40004f61670 */
[----:B0-----:R-:W-:Y:S01]  /*22670*/  F2FP.SATFINITE.E4M3.F32.PACK_AB_MERGE_C R7, RZ, R2, RZ ;  /* 0x00000002ff07723e */ /* 0x001fe200048070ff */
[----:B------:R-:W-:Y:S01]  /*22680*/  @!P2 STG.E.U8 desc[UR14][R30.64+0x91], R13 ;  /* 0x0000910d1e00a986 */ /* 0x000fe2000c10110e */
[----:B------:R-:W-:Y:S02]  /*22690*/  ISETP.LT.OR P2, PT, R0, 0x9a, !P1 ;  /* 0x0000009a0000780c */ /* 0x000fe40004f41670 */
        /* <DEDUP_REMOVED lines=86> */
[----:B------:R-:W-:Y:S01]  /*22c00*/  FMUL R2, R39, UR20 ;  /* 0x0000001427027c20 */ /* 0x000fe20008400000 */
[----:B------:R-:W-:Y:S02]  /*22c10*/  ISETP.LT.OR P6, PT, R0, 0xba, !P0 ;  /* 0x000000ba0000780c */ /* 0x000fe400047c1670 */
[----:B------:R-:W5:Y:S02]  /*22c20*/  LDL.LU R39, [R1+0x3f4] ;  /* 0x0003f40001277983 */ /* 0x000f640000300800 */
[----:B0-----:R-:W-:Y:S02]  /*22c30*/  F2FP.SATFINITE.E4M3.F32.PACK_AB_MERGE_C R7, RZ, R2, RZ ;  /* 0x00000002ff07723e */ /* 0x001fe400048070ff */
        /* <DEDUP_REMOVED lines=28> */
[C---:B------:R-:W-:Y:S02]  /*22e00*/  ISETP.LT.OR P2, PT, R0.reuse, 0xca, !P1 ;  /* 0x000000ca0000780c */ /* 0x040fe40004f41670 */
[----:B0-----:R-:W-:Y:S02]  /*22e10*/  F2FP.SATFINITE.E4M3.F32.PACK_AB_MERGE_C R7, RZ, R2, RZ ;  /* 0x00000002ff07723e */ /* 0x001fe400048070ff */
[----:B-1----:R-:W-:Y:S01]  /*22e20*/  F2FP.SATFINITE.E4M3.F32.PACK_AB_MERGE_C R9, RZ, R3, RZ ;  /* 0x00000003ff09723e */ /* 0x002fe200048070ff */
[----:B------:R-:W-:Y:S02]  /*22e30*/  FMUL R2, R41, UR20 ;  /* 0x0000001429027c20 */ /* 0x000fe40008400000 */
[----:B------:R0:W-:Y:S01]  /*22e40*/  @!P6 STG.E.U8 desc[UR14][R28.64+0xc1], R7 ;  /* 0x0000c1071c00e986 */ /* 0x0001e2000c10110e */
[----:B------:R-:W-:-:S03]  /*22e50*/  ISETP.LT.OR P6, PT, R0, 0xca, !P0 ;  /* 0x000000ca0000780c */ /* 0x000fc600047c1670 */
[----:B------:R-:W5:Y:S01]  /*22e60*/  LDL.LU R41, [R1+0x410] ;  /* 0x0004100001297983 */ /* 0x000f620000300800 */
[----:B------:R-:W-:Y:S01]  /*22e70*/  F2FP.SATFINITE.E4M3.F32.PACK_AB_MERGE_C R13, RZ, R4, RZ ;  /* 0x00000004ff0d723e */ /* 0x000fe200048070ff */
[----:B------:R-:W-:Y:S02]  /*22e80*/  FMUL R3, R39, UR20 ;  /* 0x0000001427037c20 */ /* 0x000fe40008400000 */
[----:B------:R-:W5:Y:S01]  /*22e90*/  LDL.LU R39, [R1+0x414] ;  /* 0x0004140001277983 */ /* 0x000f620000300800 */
[----:B0-----:R-:W-:-:S03]  /*22ea0*/  F2FP.SATFINITE.E4M3.F32.PACK_AB_MERGE_C R7, RZ, R2, RZ ;  /* 0x00000002ff07723e */ /* 0x001fc600048070ff */
        /* <DEDUP_REMOVED lines=21> */
[C---:B------:R-:W-:Y:S01]  /*23000*/  ISETP.LT.OR P3, PT, R0.reuse, 0xd1, !P1 ;  /* 0x000000d10000780c */ /* 0x040fe20004f61670 */
[----:B------:R-:W5:Y:S01]  /*23010*/  LDL.LU R42, [R1+0x430] ;  /* 0x00043000012a7983 */ /* 0x000f620000300800 */
[C---:B------:R-:W-:Y:S02]  /*23020*/  ISETP.LT.OR P2, PT, R0.reuse, 0xd2, !P1 ;  /* 0x000000d20000780c */ /* 0x040fe40004f41670 */
[----:B------:R-:W-:Y:S02]  /*23030*/  ISETP.LT.OR P6, PT, R0, 0xd2, !P0 ;  /* 0x000000d20000780c */ /* 0x000fe400047c1670 */
[----:B------:R-:W-:-:S05]  /*23040*/  F2FP.SATFINITE.E4M3.F32.PACK_AB_MERGE_C R5, RZ, R5, RZ ;  /* 0x00000005ff05723e */ /* 0x000fca00048070ff */
[----:B------:R0:W-:Y:S01]  /*23050*/  @!P5 STG.E.U8 desc[UR14][R28.64+0xc8], R5 ;  /* 0x0000c8051c00d986 */ /* 0x0001e2000c10110e */
[----:B------:R-:W-:-:S03]  /*23060*/  ISETP.LT.OR P5, PT, R0, 0xd1, !P0 ;  /* 0x000000d10000780c */ /* 0x000fc600047a1670 */
[----:B------:R-:W-:Y:S01]  /*23070*/  @!P3 STG.E.U8 desc[UR14][R30.64+0xd0], R9 ;  /* 0x0000d0091e00b986 */ /* 0x000fe2000c10110e */
[----:B------:R-:W-:-:S03]  /*23080*/  ISETP.LT.OR P3, PT, R0, 0xd9, !P1 ;  /* 0x000000d90000780c */ /* 0x000fc60004f61670 */
[----:B------:R1:W-:Y:S01]  /*23090*/  @!P2 STG.E.U8 desc[UR14][R30.64+0xd1], R11 ;  /* 0x0000d10b1e00a986 */ /* 0x0003e2000c10110e */
[----:B0-----:R-:W-:Y:S02]  /*230a0*/  F2FP.SATFINITE.E4M3.F32.PACK_AB_MERGE_C R5, RZ, R3, RZ ;  /* 0x00000003ff05723e */ /* 0x001fe400048070ff */
[----:B------:R-:W-:-:S03]  /*230b0*/  ISETP.LT.OR P2, PT, R0, 0xda, !P1 ;  /* 0x000000da0000780c */ /* 0x000fc60004f41670 */
[----:B------:R-:W-:Y:S01]  /*230c0*/  @!P6 STG.E.U8 desc[UR14][R28.64+0xd1], R5 ;  /* 0x0000d1051c00e986 */ /* 0x000fe2000c10110e */
[----:B-1----:R-:W-:Y:S02]  /*230d0*/  F2FP.SATFINITE.E4M3.F32.PACK_AB_MERGE_C R11, RZ, R2, RZ ;  /* 0x00000002ff0b723e */ /* 0x002fe400048070ff */
[----:B------:R-:W-:Y:S01]  /*230e0*/  ISETP.LT.OR P6, PT, R0, 0xda, !P0 ;  /* 0x000000da0000780c */ /* 0x000fe200047c1670 */
[----:B------:R-:W-:Y:S02]  /*230f0*/  FMUL R2, R41, UR20 ;  /* 0x0000001429027c20 */ /* 0x000fe40008400000 */
[----:B------:R-:W5:Y:S01]  /*23100*/  LDL.LU R41, [R1+0x434] ;  /* 0x0004340001297983 */ /* 0x000f620000300800 */
[----:B------:R-:W-:-:S03]  /*23110*/  FMUL R3, R39, UR20 ;  /* 0x0000001427037c20 */ /* 0x000fc60008400000 */
[----:B------:R-:W5:Y:S01]  /*23120*/  LDL.LU R39, [R1+0x438] ;  /* 0x0004380001277983 */ /* 0x000f620000300800 */
[----:B------:R-:W-:-:S03]  /*23130*/  F2FP.SATFINITE.E4M3.F32.PACK_AB_MERGE_C R9, RZ, R4, RZ ;  /* 0x00000004ff09723e */ /* 0x000fc600048070ff */
        /* <DEDUP_REMOVED lines=12> */
[----:B------:R-:W2:Y:S02]  /*23200*/  LDL.LU R36, [R1+0x444] ;  /* 0x0004440001247983 */ /* 0x000ea40000300800 */
[----:B0-----:R-:W-:Y:S01]  /*23210*/  F2FP.SATFINITE.E4M3.F32.PACK_AB_MERGE_C R7, RZ, R2, RZ ;  /* 0x00000002ff07723e */ /* 0x001fe200048070ff */
[----:B---3--:R-:W-:Y:S02]  /*23220*/  FMUL R3, R35, UR20 ;  /* 0x0000001423037c20 */ /* 0x008fe40008400000 */
[----:B------:R-:W3:Y:S01]  /*23230*/  LDL.LU R35, [R1+0x448] ;  /* 0x0004480001237983 */ /* 0x000ee20000300800 */
[----:B-----5:R-:W-:-:S03]  /*23240*/  FMUL R4, R33, UR20 ;  /* 0x0000001421047c20 */ /* 0x020fc60008400000 */
        /* <DEDUP_REMOVED lines=13> */
[----:B------:R-:W-:Y:S02]  /*23320*/  F2FP.SATFINITE.E4M3.F32.PACK_AB_MERGE_C R5, RZ, R5, RZ ;  /* 0x00000005ff05723e */ /* 0x000fe400048070ff */
[----:B0-----:R-:W-:Y:S01]  /*23330*/  F2FP.SATFINITE.E4M3.F32.PACK_AB_MERGE_C R11, RZ, R4, RZ ;  /* 0x00000004ff0b723e */ /* 0x001fe200048070ff */
[----:B------:R0:W-:Y:S01]  /*23340*/  @!P6 STG.E.U8 desc[UR14][R28.64+0xe1], R7 ;  /* 0x0000e1071c00e986 */ /* 0x0001e2000c10110e */
[C---:B------:R-:W-:Y:S02]  /*23350*/  ISETP.LT.OR P6, PT, R0.reuse, 0xea, !P0 ;  /* 0x000000ea0000780c */ /* 0x040fe400047c1670 */
[----:B-1----:R-:W-:Y:S01]  /*23360*/  F2FP.SATFINITE.E4M3.F32.PACK_AB_MERGE_C R9, RZ, R3, RZ ;  /* 0x00000003ff09723e */ /* 0x002fe200048070ff */
[----:B------:R1:W-:Y:S01]  /*23370*/  @!P5 STG.E.U8 desc[UR14][R28.64+0xe0], R5 ;  /* 0x0000e0051c00d986 */ /* 0x0003e2000c10110e */
[----:B------:R-:W-:-:S03]  /*23380*/  ISETP.LT.OR P5, PT, R0, 0xe9, !P0 ;  /* 0x000000e90000780c */ /* 0x000fc600047a1670 */
[----:B------:R-:W-:Y:S01]  /*23390*/  @!P2 STG.E.U8 desc[UR14][R30.64+0xe9], R11 ;  /* 0x0000e90b1e00a986 */ /* 0x000fe2000c10110e */
[----:B------:R-:W-:Y:S01]  /*233a0*/  ISETP.LT.OR P2, PT, R0, 0xf2, !P1 ;  /* 0x000000f20000780c */ /* 0x000fe20004f41670 */
[----:B------:R-:W-:Y:S02]  /*233b0*/  FMUL R3, R42, UR20 ;  /* 0x000000142a037c20 */ /* 0x000fe40008400000 */
[----:B------:R4:W-:Y:S01]  /*233c0*/  @!P3 STG.E.U8 desc[UR14][R30.64+0xe8], R9 ;  /* 0x0000e8091e00b986 */ /* 0x0009e2000c10110e */
[----:B------:R-:W-:Y:S01]  /*233d0*/  ISETP.LT.OR P3, PT, R0, 0xf1, !P1 ;  /* 0x000000f10000780c */ /* 0x000fe20004f61670 */
[----:B------:R-:W-:Y:S01]  /*233e0*/  FMUL R4, R39, UR20 ;  /* 0x0000001427047c20 */ /* 0x000fe20008400000 */
[----:B------:R-:W-:Y:S01]  /*233f0*/  F2FP.SATFINITE.E4M3.F32.PACK_AB_MERGE_C R13, RZ, R2, RZ ;  /* 0x00000002ff0d723e */ /* 0x000fe200048070ff */
[----:B------:R-:W-:Y:S01]  /*23400*/  FMUL R2, R41, UR20 ;  /* 0x0000001429027c20 */ /* 0x000fe20008400000 */
[----:B------:R-:W-:Y:S02]  /*23410*/  F2FP.SATFINITE.E4M3.F32.PACK_AB_MERGE_C R3, RZ, R3, RZ ;  /* 0x00000003ff03723e */ /* 0x000fe400048070ff */
[----:B0-----:R-:W-:-:S02]  /*23420*/  F2FP.SATFINITE.E4M3.F32.PACK_AB_MERGE_C R7, RZ, R4, RZ ;  /* 0x00000004ff07723e */ /* 0x001fc400048070ff */
[----:B-1----:R-:W-:Y:S01]  /*23430*/  F2FP.SATFINITE.E4M3.F32.PACK_AB_MERGE_C R5, RZ, R2, RZ ;  /* 0x00000002ff05723e */ /* 0x002fe200048070ff */
[----:B------:R-:W-:Y:S01]  /*23440*/  @!P5 STG.E.U8 desc[UR14][R28.64+0xe8], R13 ;  /* 0x0000e80d1c00d986 */ /* 0x000fe2000c10110e */
[----:B------:R-:W-:-:S03]  /*23450*/  ISETP.LT.OR P5, PT, R0, 0xf1, !P0 ;  /* 0x000000f10000780c */ /* 0x000fc600047a1670 */
[----:B------:R-:W-:Y:S01]  /*23460*/  @!P6 STG.E.U8 desc[UR14][R28.64+0xe9], R3 ;  /* 0x0000e9031c00e986 */ /* 0x000fe2000c10110e */
[----:B------:R-:W-:-:S03]  /*23470*/  ISETP.LT.OR P6, PT, R0, 0xf2, !P0 ;  /* 0x000000f20000780c */ /* 0x000fc600047c1670 */
[----:B------:R0:W-:Y:S01]  /*23480*/  @!P2 STG.E.U8 desc[UR14][R30.64+0xf1], R7 ;  /* 0x0000f1071e00a986 */ /* 0x0001e2000c10110e */
[C---:B------:R-:W-:Y:S02]  /*23490*/  ISETP.LT.OR P2, PT, R0.reuse, 0xf9, !P1 ;  /* 0x000000f90000780c */ /* 0x040fe40004f41670 */
[C---:B------:R-:W-:Y:S01]  /*234a0*/  ISETP.LT.OR P1, PT, R0.reuse, 0xfa, !P1 ;  /* 0x000000fa0000780c */ /* 0x040fe20004f21670 */
[----:B------:R1:W-:Y:S01]  /*234b0*/  @!P3 STG.E.U8 desc[UR14][R30.64+0xf0], R5 ;  /* 0x0000f0051e00b986 */ /* 0x0003e2000c10110e */
[C---:B------:R-:W-:Y:S02]  /*234c0*/  ISETP.LT.OR P3, PT, R0.reuse, 0xf9, !P0 ;  /* 0x000000f90000780c */ /* 0x040fe40004761670 */
[----:B------:R-:W-:Y:S01]  /*234d0*/  ISETP.LT.OR P0, PT, R0, 0xfa, !P0 ;  /* 0x000000fa0000780c */ /* 0x000fe20004701670 */
[----:B----4-:R-:W-:-:S05]  /*234e0*/  FMUL R2, R38, UR20 ;  /* 0x0000001426027c20 */ /* 0x010fca0008400000 */
[----:B------:R-:W-:-:S05]  /*234f0*/  F2FP.SATFINITE.E4M3.F32.PACK_AB_MERGE_C R9, RZ, R2, RZ ;  /* 0x00000002ff09723e */ /* 0x000fca00048070ff */
[----:B------:R4:W-:Y:S01]  /*23500*/  @!P5 STG.E.U8 desc[UR14][R28.64+0xf0], R9 ;  /* 0x0000f0091c00d986 */ /* 0x0009e2000c10110e */
[----:B------:R-:W-:Y:S01]  /*23510*/  FMUL R0, R37, UR20 ;  /* 0x0000001425007c20 */ /* 0x000fe20008400000 */
[----:B--2---:R-:W-:-:S04]  /*23520*/  FMUL R2, R36, UR20 ;  /* 0x0000001424027c20 */ /* 0x004fc80008400000 */
[----:B0-----:R-:W-:Y:S01]  /*23530*/  F2FP.SATFINITE.E4M3.F32.PACK_AB_MERGE_C R7, RZ, R0, RZ ;  /* 0x00000000ff07723e */ /* 0x001fe200048070ff */
[----:B---3--:R-:W-:Y:S01]  /*23540*/  FMUL R3, R35, UR20 ;  /* 0x0000001423037c20 */ /* 0x008fe20008400000 */
[----:B------:R-:W-:-:S04]  /*23550*/  F2FP.SATFINITE.E4M3.F32.PACK_AB_MERGE_C R11, RZ, R2, RZ ;  /* 0x00000002ff0b723e */ /* 0x000fc800048070ff */
[----:B------:R-:W-:Y:S01]  /*23560*/  F2FP.SATFINITE.E4M3.F32.PACK_AB_MERGE_C R3, RZ, R3, RZ ;  /* 0x00000003ff03723e */ /* 0x000fe200048070ff */
[----:B------:R4:W-:Y:S04]  /*23570*/  @!P6 STG.E.U8 desc[UR14][R28.64+0xf1], R7 ;  /* 0x0000f1071c00e986 */ /* 0x0009e8000c10110e */
[----:B------:R4:W-:Y:S04]  /*23580*/  @!P2 STG.E.U8 desc[UR14][R30.64+0xf8], R11 ;  /* 0x0000f80b1e00a986 */ /* 0x0009e8000c10110e */
[----:B------:R4:W-:Y:S01]  /*23590*/  @!P1 STG.E.U8 desc[UR14][R30.64+0xf9], R3 ;  /* 0x0000f9031e009986 */ /* 0x0009e2000c10110e */
[----:B-----5:R-:W-:Y:S01]  /*235a0*/  FMUL R4, R33, UR20 ;  /* 0x0000001421047c20 */ /* 0x020fe20008400000 */
[----:B-1----:R-:W-:-:S04]  /*235b0*/  FMUL R5, R32, UR20 ;  /* 0x0000001420057c20 */ /* 0x002fc80008400000 */
[----:B------:R-:W-:Y:S02]  /*235c0*/  F2FP.SATFINITE.E4M3.F32.PACK_AB_MERGE_C R13, RZ, R4, RZ ;  /* 0x00000004ff0d723e */ /* 0x000fe400048070ff */
[----:B------:R-:W-:-:S03]  /*235d0*/  F2FP.SATFINITE.E4M3.F32.PACK_AB_MERGE_C R5, RZ, R5, RZ ;  /* 0x00000005ff05723e */ /* 0x000fc600048070ff */
[----:B------:R4:W-:Y:S04]  /*235e0*/  @!P3 STG.E.U8 desc[UR14][R28.64+0xf8], R13 ;  /* 0x0000f80d1c00b986 */ /* 0x0009e8000c10110e */
[----:B------:R4:W-:Y:S02]  /*235f0*/  @!P0 STG.E.U8 desc[UR14][R28.64+0xf9], R5 ;  /* 0x0000f9051c008986 */ /* 0x0009e4000c10110e */
.L_x_551:
[----:B------:R-:W-:Y:S05]  /*23600*/  BSYNC B0 ;  /* 0x0000000000007941 */ /* 0x000fea0003800000 */
.L_x_37:
[----:B--2-4-:R-:W2:Y:S04]  /*23610*/  LDL.LU R3, [R1+0x45c] ;  /* 0x00045c0001037983 */ /* 0x014ea80000300800 */
[----:B------:R-:W2:Y:S01]  /*23620*/  LDL.LU R2, [R1+0x460] ;  /* 0x0004600001027983 */ /* 0x000ea20000300800 */
[----:B------:R-:W-:Y:S01]  /*23630*/  ULDC UR6, c[0x0][0xc] ;  /* 0x0000030000067ab9 */ /* 0x000fe20000000800 */
[----:B------:R-:W-:Y:S01]  /*23640*/  ULDC UR7, c[0x0][0x10] ;  /* 0x0000040000077ab9 */ /* 0x000fe20000000800 */
[----:B---3--:R-:W2:Y:S01]  /*23650*/  LDC R5, c[0x0][0x14] ;  /* 0x00000500ff057b82 */ /* 0x008ea20000000800 */
[----:B------:R-:W-:Y:S01]  /*23660*/  UIMAD.WIDE.U32 UR6, UR6, UR7, URZ ;  /* 0x00000007060672a5 */ /* 0x000fe2000f8e003f */
[----:B-----5:R-:W-:Y:S01]  /*23670*/  PRMT R0, RZ, 0x7610, R0 ;  /* 0x00007610ff007816 */ /* 0x020fe20000000000 */
[----:B------:R-:W-:-:S04]  /*23680*/  UMOV UR10, 0xffffffff ;  /* 0xffffffff000a7882 */ /* 0x000fc80000000000 */
[----:B--2---:R-:W-:-:S04]  /*23690*/  IMAD.WIDE.U32 R2, R5, UR6, R2 ;  /* 0x0000000605027c25 */ /* 0x004fc8000f8e0002 */
[----:B------:R-:W-:Y:S01]  /*236a0*/  IMAD R5, R5, UR7, RZ ;  /* 0x0000000705057c24 */ /* 0x000fe2000f8e02ff */
[----:B------:R-:W-:Y:S01]  /*236b0*/  ULDC.64 UR6, c[0x0][0x650] ;  /* 0x0001940000067ab9 */ /* 0x000fe20000000a00 */
[----:B------:R-:W-:Y:S01]  /*236c0*/  IMAD.MOV.U32 R11, RZ, RZ, R2 ;  /* 0x000000ffff0b7224 */ /* 0x000fe200078e0002 */
[----:B------:R-:W-:Y:S01]  /*236d0*/  ISETP.GE.U32.AND P0, PT, R2, UR6, PT ;  /* 0x0000000602007c0c */ /* 0x000fe2000bf06070 */
[----:B------:R-:W-:Y:S02]  /*236e0*/  IMAD.IADD R13, R3, 0x1, R5 ;  /* 0x00000001030d7824 */ /* 0x000fe400078e0205 */
[----:B------:R-:W-:-:S03]  /*236f0*/  IMAD.MOV.U32 R2, RZ, RZ, -0x1 ;  /* 0xffffffffff027424 */ /* 0x000fc600078e00ff */
[----:B------:R2:W-:Y:S01]  /*23700*/  STL [R1+0x45c], R13 ;  /* 0x00045c0d01007387 */ /* 0x0005e20000100800 */
[----:B------:R-:W-:-:S03]  /*23710*/  ISETP.GE.U32.AND.EX P0, PT, R13, UR7, PT, P0 ;  /* 0x000000070d007c0c */ /* 0x000fc6000bf06100 */
[----:B------:R2:W-:Y:S04]  /*23720*/  STL [R1+0x460], R11 ;  /* 0x0004600b01007387 */ /* 0x0005e80000100800 */
[----:B------:R2:W-:Y:S06]  /*23730*/  STL [R1+0x464], R2 ;  /* 0x0004640201007387 */ /* 0x0005ec0000100800 */
[----:B------:R-:W-:Y:S05]  /*23740*/  @P0 BRA `(.L_x_552) ;  /* 0x0000000400740947 */ /* 0x000fea0003800000 */
[----:B------:R-:W3:Y:S01]  /*23750*/  S2R R8, SR_CTAID.X ;  /* 0x0000000000087919 */ /* 0x000ee20000002500 */
[----:B------:R-:W-:Y:S01]  /*23760*/  ULDC.64 UR18, c[0x0][0x628] ;  /* 0x00018a0000127ab9 */ /* 0x000fe20000000a00 */
[----:B------:R-:W4:Y:S01]  /*23770*/  LDC R9, c[0x0][0x144] ;  /* 0x00005100ff097b82 */ /* 0x000f220000000800 */
[----:B------:R-:W-:Y:S01]  /*23780*/  ULDC UR6, c[0x0][0x150] ;  /* 0x0000540000067ab9 */ /* 0x000fe20000000800 */
[----:B------:R-:W1:Y:S01]  /*23790*/  S2R R12, SR_CTAID.Y ;  /* 0x00000000000c7919 */ /* 0x000e620000002600 */
[----:B------:R-:W-:Y:S01]  /*237a0*/  ISETP.NE.U32.AND P0, PT, RZ, UR18, PT ;  /* 0x00000012ff007c0c */ /* 0x000fe2000bf05070 */
[----:B------:R-:W-:Y:S01]  /*237b0*/  ULDC UR23, c[0x0][0x630] ;  /* 0x00018c0000177ab9 */ /* 0x000fe20000000800 */
[----:B------:R-:W-:Y:S02]  /*237c0*/  R2UR UR16, R11 ;  /* 0x000000000b1072ca */ /* 0x000fe400000e0000 */
[----:B------:R-:W-:Y:S01]  /*237d0*/  ISETP.NE.AND.EX P0, PT, RZ, UR19, PT, P0 ;  /* 0x00000013ff007c0c */ /* 0x000fe2000bf05300 */
[----:B0-----:R-:W0:Y:S01]  /*237e0*/  LDC.64 R6, c[0x0][0x620] ;  /* 0x00018800ff067b82 */ /* 0x001e220000000a00 */
[----:B------:R-:W-:-:S02]  /*237f0*/  R2UR UR17, R13 ;  /* 0x000000000d1172ca */ /* 0x000fc400000e0000 */
[----:B---3--:R-:W-:-:S05]  /*23800*/  I2FP.F32.U32 R0, R8 ;  /* 0x0000000800007245 */ /* 0x008fca0000201000 */
[----:B------:R-:W-:-:S06]  /*23810*/  FMUL R0, R0, UR6 ;  /* 0x0000000600007c20 */ /* 0x000fcc0008400000 */
[----:B------:R-:W3:Y:S01]  /*23820*/  F2I.U32.TRUNC.NTZ R0, R0 ;  /* 0x0000000000007305 */ /* 0x000ee2000020f000 */
[----:B-1----:R-:W-:Y:S05]  /*23830*/  @!P0 BRA `(.L_x_553) ;  /* 0x0000000000308947 */ /* 0x002fea0003800000 */
        /* <DEDUP_REMOVED lines=12> */
.L_x_553:
[----:B------:R-:W-:Y:S01]  /*23900*/  USHF.R.U64 UR10, UR16, UR23, UR17 ;  /* 0x00000017100a7299 */ /* 0x000fe20008001211 */
[----:B------:R-:W1:Y:S01]  /*23910*/  LDC.64 R20, c[0x0][0x640] ;  /* 0x00019000ff147b82 */ /* 0x000e620000000a00 */
[----:B------:R-:W-:Y:S01]  /*23920*/  USHF.R.U32.HI UR6, URZ, UR23, UR17 ;  /* 0x000000173f067299 */ /* 0x000fe20008011611 */
[----:B---3--:R-:W-:Y:S02]  /*23930*/  IMAD.MOV R10, RZ, RZ, -R0 ;  /* 0x000000ffff0a7224 */ /* 0x008fe400078e0a00 */
[----:B--2---:R-:W-:Y:S01]  /*23940*/  IMAD.MOV.U32 R2, RZ, RZ, R11 ;  /* 0x000000ffff027224 */ /* 0x004fe200078e000b */
[----:B------:R-:W-:Y:S01]  /*23950*/  IADD3 R5, P0, RZ, -UR10, RZ ;  /* 0x8000000aff057c10 */ /* 0x000fe2000ff1e0ff */
[----:B----4-:R-:W-:Y:S02]  /*23960*/  IMAD R17, R9, R10, R8 ;  /* 0x0000000a09117224 */ /* 0x010fe400078e0208 */
[----:B------:R-:W2:Y:S02]  /*23970*/  LDC R4, c[0x0][0x618] ;  /* 0x00018600ff047b82 */ /* 0x000ea40000000800 */
[----:B------:R-:W-:Y:S01]  /*23980*/  IMAD.X R3, RZ, RZ, ~UR6, P0 ;  /* 0x80000006ff037e24 */ /* 0x000fe200080e06ff */
[----:B------:R-:W-:-:S03]  /*23990*/  ULDC UR6, c[0x0][0x154] ;  /* 0x0000550000067ab9 */ /* 0x000fc60000000800 */
[-C--:B0-----:R-:W-:Y:S02]  /*239a0*/  IMAD R0, R3, R6.reuse, RZ ;  /* 0x0000000603007224 */ /* 0x081fe400078e02ff */
[----:B------:R-:W0:Y:S01]  /*239b0*/  LDC R14, c[0x0][0x608] ;  /* 0x00018200ff0e7b82 */ /* 0x000e220000000800 */
[----:B------:R-:W-:Y:S02]  /*239c0*/  IMAD.MOV.U32 R3, RZ, RZ, R13 ;  /* 0x000000ffff037224 */ /* 0x000fe400078e000d */
[----:B------:R-:W-:-:S05]  /*239d0*/  IMAD.WIDE.U32 R2, R5, R6, R2 ;  /* 0x0000000605027225 */ /* 0x000fca00078e0002 */
[----:B------:R-:W3:Y:S01]  /*239e0*/  LDC R18, c[0x0][0x658] ;  /* 0x00019600ff127b82 */ /* 0x000ee20000000800 */
[----:B------:R-:W-:Y:S01]  /*239f0*/  IMAD R5, R5, R7, R0 ;  /* 0x0000000705057224 */ /* 0x000fe200078e0200 */
[----:B------:R-:W-:Y:S01]  /*23a00*/  I2FP.F32.U32 R0, R12 ;  /* 0x0000000c00007245 */ /* 0x000fe20000201000 */
[----:B------:R-:W-:Y:S01]  /*23a10*/  IMAD.MOV.U32 R7, RZ, RZ, 0x1 ;  /* 0x00000001ff077424 */ /* 0x000fe200078e00ff */
[----:B-1----:R-:W-:Y:S01]  /*23a20*/  ISETP.NE.U32.AND P0, PT, R20, RZ, PT ;  /* 0x000000ff1400720c */ /* 0x002fe20003f05070 */
[----:B------:R-:W-:Y:S02]  /*23a30*/  IMAD.IADD R3, R3, 0x1, R5 ;  /* 0x0000000103037824 */ /* 0x000fe400078e0205 */
[----:B------:R-:W-:Y:S01]  /*23a40*/  FMUL R0, R0, UR6 ;  /* 0x0000000600007c20 */ /* 0x000fe20008400000 */
[----:B------:R-:W1:Y:S01]  /*23a50*/  LDC R15, c[0x0][0x148] ;  /* 0x00005200ff0f7b82 */ /* 0x000e620000000800 */
[----:B------:R-:W-:Y:S01]  /*23a60*/  ISETP.NE.AND.EX P0, PT, R21, RZ, PT, P0 ;  /* 0x000000ff1500720c */ /* 0x000fe20003f05300 */
[----:B------:R-:W-:Y:S01]  /*23a70*/  IMAD.MOV.U32 R5, RZ, RZ, -0x1 ;  /* 0xffffffffff057424 */ /* 0x000fe200078e00ff */
[-CC-:B--2---:R-:W-:Y:S01]  /*23a80*/  SHF.R.U64 R10, R2, R4.reuse, R3.reuse ;  /* 0x00000004020a7219 */ /* 0x184fe20000001203 */
[----:B------:R2:W4:Y:S01]  /*23a90*/  F2I.U32.TRUNC.NTZ R13, R0 ;  /* 0x00000000000d7305 */ /* 0x000522000020f000 */
[----:B------:R-:W-:-:S03]  /*23aa0*/  SHF.R.U32.HI R3, RZ, R4, R3 ;  /* 0x00000004ff037219 */ /* 0x000fc60000011603 */
[----:B------:R-:W1:Y:S01]  /*23ab0*/  LDC R16, c[0x0][0x600] ;  /* 0x00018000ff107b82 */ /* 0x000e620000000800 */
[-CC-:B0-----:R-:W-:Y:S02]  /*23ac0*/  SHF.R.U64 R8, R10, R14.reuse, R3.reuse ;  /* 0x0000000e0a087219 */ /* 0x181fe40000001203 */
[----:B------:R-:W-:-:S05]  /*23ad0*/  SHF.R.U32.HI R3, RZ, R14, R3 ;  /* 0x0000000eff037219 */ /* 0x000fca0000011603 */
[----:B------:R-:W0:Y:S01]  /*23ae0*/  LDC R22, c[0x0][0x648] ;  /* 0x00019200ff167b82 */ /* 0x000e220000000800 */
[-CC-:B---3--:R-:W-:Y:S02]  /*23af0*/  SHF.R.U64 R11, R8, R18.reuse, R3.reuse ;  /* 0x00000012080b7219 */ /* 0x188fe40000001203 */
[-C--:B------:R-:W-:Y:S02]  /*23b00*/  SHF.L.U32 R5, R5, R18.reuse, RZ ;  /* 0x0000001205057219 */ /* 0x080fe400000006ff */
[-C--:B------:R-:W-:Y:S01]  /*23b10*/  SHF.R.U32.HI R3, RZ, R18.reuse, R3 ;  /* 0x00000012ff037219 */ /* 0x080fe20000011603 */
[----:B------:R-:W-:Y:S01]  /*23b20*/  IMAD.MOV.U32 R2, RZ, RZ, R11 ;  /* 0x000000ffff027224 */ /* 0x000fe200078e000b */
[----:B------:R-:W-:Y:S01]  /*23b30*/  SHF.L.U32 R40, R7, R18, RZ ;  /* 0x0000001207287219 */ /* 0x000fe200000006ff */
[----:B------:R-:W3:Y:S01]  /*23b40*/  LDC R23, c[0x0][0x638] ;  /* 0x00018e00ff177b82 */ /* 0x000ee20000000800 */
[----:B------:R-:W-:-:S07]  /*23b50*/  LOP3.LUT R19, RZ, R5, RZ, 0x33, !PT ;  /* 0x00000005ff137212 */ /* 0x000fce00078e33ff */
[----:B------:R-:W0:Y:S01]  /*23b60*/  LDC R24, c[0x0][0x610] ;  /* 0x00018400ff187b82 */ /* 0x000e220000000800 */
[----:B--2-4-:R-:W-:Y:S05]  /*23b70*/  @!P0 BRA `(.L_x_554) ;  /* 0x0000000000288947 */ /* 0x014fea0003800000 */
[----:B------:R-:W2:Y:S02]  /*23b80*/  LDC R0, c[0x0][0x64c] ;  /* 0x00019300ff007b82 */ /* 0x000ea40000000800 */
[----:B--2---:R-:W-:-:S05]  /*23b90*/  IADD3 R7, P0, R11, R0, RZ ;  /* 0x000000000b077210 */ /* 0x004fca0007f1e0ff */
        /* <DEDUP_REMOVED lines=8> */
.L_x_554:
[----:B0-----:R-:W-:Y:S01]  /*23c20*/  SHF.R.U64 R0, R2, R22, R3 ;  /* 0x0000001602007219 */ /* 0x001fe20000001203 */
[----:B-1----:R-:W-:Y:S01]  /*23c30*/  VIADD R5, R16, 0xffffffff ;  /* 0xffffffff10057836 */ /* 0x002fe20000000000 */
[----:B------:R-:W-:Y:S01]  /*23c40*/  LOP3.LUT R3, R8, R19, RZ, 0xc0, !PT ;  /* 0x0000001308037212 */ /* 0x000fe200078ec0ff */
[----:B------:R-:W-:Y:S02]  /*23c50*/  IMAD.MOV R13, RZ, RZ, -R13 ;  /* 0x000000ffff0d7224 */ /* 0x000fe400078e0a0d */
[----:B------:R-:W-:Y:S02]  /*23c60*/  IMAD.MOV R2, RZ, RZ, -R0 ;  /* 0x000000ffff027224 */ /* 0x000fe400078e0a00 */
[----:B------:R-:W-:Y:S01]  /*23c70*/  IMAD R40, R40, R0, R3 ;  /* 0x0000000028287224 */ /* 0x000fe200078e0203 */
[----:B------:R-:W-:Y:S01]  /*23c80*/  LOP3.LUT R3, R10, R5, RZ, 0xc0, !PT ;  /* 0x000000050a037212 */ /* 0x000fe200078ec0ff */
[----:B------:R-:W-:Y:S02]  /*23c90*/  @P4 IMAD R17, R15, R13, R12 ;  /* 0x0000000d0f114224 */ /* 0x000fe400078e020c */
[----:B---3--:R-:W-:-:S02]  /*23ca0*/  IMAD R0, R2, R23, R11 ;  /* 0x0000001702007224 */ /* 0x008fc400078e020b */
[----:B------:R-:W-:Y:S02]  /*23cb0*/  IMAD.MOV.U32 R2, RZ, RZ, 0x1 ;  /* 0x00000001ff027424 */ /* 0x000fe400078e00ff */
[----:B------:R-:W-:Y:S02]  /*23cc0*/  IMAD R40, R40, R24, R17 ;  /* 0x0000001828287224 */ /* 0x000fe400078e0211 */
[----:B------:R-:W-:Y:S01]  /*23cd0*/  IMAD R3, R0, R16, R3 ;  /* 0x0000001000037224 */ /* 0x000fe200078e0203 */
[----:B------:R-:W-:-:S04]  /*23ce0*/  PRMT R0, R2, 0x7610, R0 ;  /* 0x0000761002007816 */ /* 0x000fc80000000000 */
[----:B------:R-:W-:Y:S02]  /*23cf0*/  SEL R2, R3, R40, !P4 ;  /* 0x0000002803027207 */ /* 0x000fe40006000000 */
[----:B------:R-:W-:-:S03]  /*23d00*/  SEL R40, R40, R3, !P4 ;  /* 0x0000000328287207 */ /* 0x000fc60006000000 */
[----:B------:R3:W-:Y:S04]  /*23d10*/  STL [R1+0x464], R2 ;  /* 0x0004640201007387 */ /* 0x0007e80000100800 */
.L_x_552:
[----:B------:R4:W-:Y:S01]  /*23d20*/  STL [R1+0x468], R40 ;  /* 0x0004682801007387 */ /* 0x0009e20000100800 */
[----:B------:R-:W-:-:S13]  /*23d30*/  LOP3.LUT P0, RZ, R0, 0xff, RZ, 0xc0, !PT ;  /* 0x000000ff00ff7812 */ /* 0x000fda000780c0ff */
[----:B----4-:R-:W-:Y:S05]  /*23d40*/  @P0 BRA `(.L_x_555) ;  /* 0xfffffdd400640947 */ /* 0x010fea000383ffff */
[----:B------:R-:W-:Y:S05]  /*23d50*/  EXIT ;  /* 0x000000000000794d */ /* 0x000fea0003800000 */
.L_x_7:
[----:B0-----:R-:W2:Y:S01]  /*23d60*/  LDL R16, [R1+0x460] ;  /* 0x0004600001107983 */ /* 0x001ea20000100800 */
[----:B------:R-:W-:-:S03]  /*23d70*/  ULDC.64 UR4, c[0x0][0x650] ;  /* 0x0001940000047ab9 */ /* 0x000fc60000000a00 */
[----:B------:R-:W3:Y:S01]  /*23d80*/  LDL R20, [R1+0x45c] ;  /* 0x00045c0001147983 */ /* 0x000ee20000100800 */
[----:B------:R-:W-:Y:S01]  /*23d90*/  PRMT R0, RZ, 0x7610, R0 ;  /* 0x00007610ff007816 */ /* 0x000fe20000000000 */
[----:B------:R-:W-:Y:S02]  /*23da0*/  IMAD.MOV.U32 R5, RZ, RZ, -0x1 ;  /* 0xffffffffff057424 */ /* 0x000fe400078e00ff */
[----:B------:R-:W-:Y:S02]  /*23db0*/  IMAD.MOV.U32 R4, RZ, RZ, -0x1 ;  /* 0xffffffffff047424 */ /* 0x000fe400078e00ff */
[----:B------:R-:W-:Y:S01]  /*23dc0*/  IMAD.MOV.U32 R10, RZ, RZ, -0x1 ;  /* 0xffffffffff0a7424 */ /* 0x000fe200078e00ff */
[----:B--2---:R-:W-:-:S04]  /*23dd0*/  ISETP.GE.U32.AND P0, PT, R16, UR4, PT ;  /* 0x0000000410007c0c */ /* 0x004fc8000bf06070 */
[----:B---3--:R-:W-:-:S13]  /*23de0*/  ISETP.GE.U32.AND.EX P0, PT, R20, UR5, PT, P0 ;  /* 0x0000000514007c0c */ /* 0x008fda000bf06100 */
[----:B------:R-:W-:Y:S05]  /*23df0*/  @P0 BRA `(.L_x_556) ;  /* 0x0000000400300947 */ /* 0x000fea0003800000 */
[----:B------:R-:W0:Y:S01]  /*23e00*/  LDC.64 R14, c[0x0][0x628] ;  /* 0x00018a00ff0e7b82 */ /* 0x000e220000000a00 */
[----:B------:R-:W-:Y:S02]  /*23e10*/  IMAD.MOV.U32 R8, RZ, RZ, R16 ;  /* 0x000000ffff087224 */ /* 0x000fe400078e0010 */
[----:B------:R-:W-:-:S05]  /*23e20*/  IMAD.MOV.U32 R9, RZ, RZ, R20 ;  /* 0x000000ffff097224 */ /* 0x000fca00078e0014 */
[----:B------:R-:W1:Y:S08]  /*23e30*/  LDC R10, c[0x0][0x630] ;  /* 0x00018c00ff0a7b82 */ /* 0x000e700000000800 */
[----:B------:R-:W2:Y:S01]  /*23e40*/  LDC.64 R18, c[0x0][0x620] ;  /* 0x00018800ff127b82 */ /* 0x000ea20000000a00 */
[----:B0-----:R-:W-:-:S04]  /*23e50*/  ISETP.NE.U32.AND P0, PT, R14, RZ, PT ;  /* 0x000000ff0e00720c */ /* 0x001fc80003f05070 */
[----:B------:R-:W-:-:S13]  /*23e60*/  ISETP.NE.AND.EX P0, PT, R15, RZ, PT, P0 ;  /* 0x000000ff0f00720c */ /* 0x000fda0003f05300 */
[----:B-12---:R-:W-:Y:S05]  /*23e70*/  @!P0 BRA `(.L_x_557) ;  /* 0x0000000000288947 */ /* 0x006fea0003800000 */
[----:B------:R-:W0:Y:S02]  /*23e80*/  LDC R0, c[0x0][0x634] ;  /* 0x00018d00ff007b82 */ /* 0x000e240000000800 */
[----:B0-----:R-:W-:-:S05]  /*23e90*/  IADD3 R9, P0, R16, R0, RZ ;  /* 0x0000000010097210 */ /* 0x001fca0007f1e0ff */
        /* <DEDUP_REMOVED lines=8> */
.L_x_557:
[----:B------:R-:W0:Y:S01]  /*23f20*/  LDC.64 R22, c[0x0][0x640] ;  /* 0x00019000ff167b82 */ /* 0x000e220000000a00 */
[-CC-:B------:R-:W-:Y:S01]  /*23f30*/  SHF.R.U64 R14, R8, R10.reuse, R9.reuse ;  /* 0x0000000a080e7219 */ /* 0x180fe20000001209 */
[----:B------:R-:W-:Y:S01]  /*23f40*/  IMAD.MOV.U32 R4, RZ, RZ, R16 ;  /* 0x000000ffff047224 */ /* 0x000fe200078e0010 */
[----:B------:R-:W-:Y:S01]  /*23f50*/  SHF.R.U32.HI R0, RZ, R10, R9 ;  /* 0x0000000aff007219 */ /* 0x000fe20000011609 */
[----:B------:R-:W-:Y:S01]  /*23f60*/  IMAD.MOV.U32 R24, RZ, RZ, 0x1 ;  /* 0x00000001ff187424 */ /* 0x000fe200078e00ff */
[----:B------:R-:W-:-:S03]  /*23f70*/  IADD3 R7, P0, RZ, -R14, RZ ;  /* 0x8000000eff077210 */ /* 0x000fc60007f1e0ff */
[----:B------:R-:W1:Y:S02]  /*23f80*/  LDC R6, c[0x0][0x618] ;  /* 0x00018600ff067b82 */ /* 0x000e640000000800 */
[----:B------:R-:W-:-:S04]  /*23f90*/  IMAD.X R5, RZ, RZ, ~R0, P0 ;  /* 0x000000ffff057224 */ /* 0x000fc800000e0e00 */
[-C--:B------:R-:W-:Y:S02]  /*23fa0*/  IMAD R0, R5, R18.reuse, RZ ;  /* 0x0000001205007224 */ /* 0x080fe400078e02ff */
[----:B------:R-:W2:Y:S01]  /*23fb0*/  LDC R8, c[0x0][0x608] ;  /* 0x00018200ff087b82 */ /* 0x000ea20000000800 */
[----:B------:R-:W-:Y:S02]  /*23fc0*/  IMAD.MOV.U32 R5, RZ, RZ, R20 ;  /* 0x000000ffff057224 */ /* 0x000fe400078e0014 */
[----:B------:R-:W-:-:S05]  /*23fd0*/  IMAD.WIDE.U32 R4, R7, R18, R4 ;  /* 0x0000001207047225 */ /* 0x000fca00078e0004 */
[----:B------:R-:W3:Y:S01]  /*23fe0*/  LDC R21, c[0x0][0x658] ;  /* 0x00019600ff157b82 */ /* 0x000ee20000000800 */
[----:B------:R-:W-:Y:S01]  /*23ff0*/  IMAD R7, R7, R19, R0 ;  /* 0x0000001307077224 */ /* 0x000fe200078e0200 */
[----:B0-----:R-:W-:-:S03]  /*24000*/  ISETP.NE.U32.AND P0, PT, R22, RZ, PT ;  /* 0x000000ff1600720c */ /* 0x001fc60003f05070 */
[----:B------:R-:W-:Y:S01]  /*24010*/  IMAD.IADD R5, R5, 0x1, R7 ;  /* 0x0000000105057824 */ /* 0x000fe200078e0207 */
[----:B------:R-:W-:Y:S02]  /*24020*/  ISETP.NE.AND.EX P0, PT, R23, RZ, PT, P0 ;  /* 0x000000ff1700720c */ /* 0x000fe40003f05300 */
[----:B------:R-:W0:Y:S02]  /*24030*/  LDC R16, c[0x0][0x600] ;  /* 0x00018000ff107b82 */ /* 0x000e240000000800 */
[-CC-:B-1----:R-:W-:Y:S01]  /*24040*/  SHF.R.U64 R10, R4, R6.reuse, R5.reuse ;  /* 0x00000006040a7219 */ /* 0x182fe20000001205 */
[----:B------:R-:W-:Y:S01]  /*24050*/  IMAD.MOV.U32 R4, RZ, RZ, -0x1 ;  /* 0xffffffffff047424 */ /* 0x000fe200078e00ff */
[----:B------:R-:W-:-:S04]  /*24060*/  SHF.R.U32.HI R5, RZ, R6, R5 ;  /* 0x00000006ff057219 */ /* 0x000fc80000011605 */
[----:B------:R-:W1:Y:S01]  /*24070*/  LDC R18, c[0x0][0x648] ;  /* 0x00019200ff127b82 */ /* 0x000e620000000800 */
[-CC-:B--2---:R-:W-:Y:S02]  /*24080*/  SHF.R.U64 R17, R10, R8.reuse, R5.reuse ;  /* 0x000000080a117219 */ /* 0x184fe40000001205 */
[----:B------:R-:W-:-:S05]  /*24090*/  SHF.R.U32.HI R0, RZ, R8, R5 ;  /* 0x00000008ff007219 */ /* 0x000fca0000011605 */
[----:B------:R-:W2:Y:S01]  /*240a0*/  LDC R20, c[0x0][0x638] ;  /* 0x00018e00ff147b82 */ /* 0x000ea20000000800 */
[-C--:B---3--:R-:W-:Y:S02]  /*240b0*/  SHF.L.U32 R4, R4, R21.reuse, RZ ;  /* 0x0000001504047219 */ /* 0x088fe400000006ff */
[-CC-:B------:R-:W-:Y:S02]  /*240c0*/  SHF.R.U64 R19, R17, R21.reuse, R0.reuse ;  /* 0x0000001511137219 */ /* 0x180fe40000001200 */
[----:B------:R-:W-:Y:S02]  /*240d0*/  LOP3.LUT R26, RZ, R4, RZ, 0x33, !PT ;  /* 0x00000004ff1a7212 */ /* 0x000fe400078e33ff */
[----:B------:R-:W-:Y:S01]  /*240e0*/  SHF.R.U32.HI R5, RZ, R21, R0 ;  /* 0x00000015ff057219 */ /* 0x000fe20000011600 */
[----:B------:R-:W3:Y:S01]  /*240f0*/  LDC R25, c[0x0][0x610] ;  /* 0x00018400ff197b82 */ /* 0x000ee20000000800 */
[----:B------:R-:W-:Y:S01]  /*24100*/  IMAD.MOV.U32 R4, RZ, RZ, R19 ;  /* 0x000000ffff047224 */ /* 0x000fe200078e0013 */
[----:B------:R-:W-:Y:S06]  /*24110*/  @!P0 BRA `(.L_x_558) ;  /* 0x0000000000288947 */ /* 0x000fec0003800000 */
        /* <DEDUP_REMOVED lines=10> */
.L_x_558:
[----:B-1----:R-:W-:Y:S01]  /*241c0*/  SHF.R.U64 R3, R4, R18, R5 ;  /* 0x0000001204037219 */ /* 0x002fe20000001205 */
[----:B0-----:R-:W-:Y:S01]  /*241d0*/  VIADD R5, R16, 0xffffffff ;  /* 0xffffffff10057836 */ /* 0x001fe20000000000 */
[----:B------:R-:W-:Y:S01]  /*241e0*/  SHF.L.U32 R24, R24, R21, RZ ;  /* 0x0000001518187219 */ /* 0x000fe200000006ff */
[----:B------:R-:W-:Y:S01]  /*241f0*/  @P4 IMAD R11, R13, R12, R2 ;  /* 0x0000000c0d0b4224 */ /* 0x000fe200078e0202 */
[----:B------:R-:W-:Y:S01]  /*24200*/  LOP3.LUT R0, R17, R26, RZ, 0xc0, !PT ;  /* 0x0000001a11007212 */ /* 0x000fe200078ec0ff */
[----:B------:R-:W-:-:S04]  /*24210*/  IMAD.MOV R4, RZ, RZ, -R3 ;  /* 0x000000ffff047224 */ /* 0x000fc800078e0a03 */
[----:B------:R-:W-:Y:S01]  /*24220*/  IMAD R2, R24, R3, R0 ;  /* 0x0000000318027224 */ /* 0x000fe200078e0200 */
[----:B------:R-:W-:Y:S01]  /*24230*/  LOP3.LUT R3, R10, R5, RZ, 0xc0, !PT ;  /* 0x000000050a037212 */ /* 0x000fe200078ec0ff */
[----:B--2---:R-:W-:Y:S02]  /*24240*/  IMAD R0, R4, R20, R19 ;  /* 0x0000001404007224 */ /* 0x004fe400078e0213 */
[----:B---3--:R-:W-:Y:S02]  /*24250*/  IMAD R5, R2, R25, R11 ;  /* 0x0000001902057224 */ /* 0x008fe400078e020b */
[----:B------:R-:W-:Y:S02]  /*24260*/  IMAD.MOV.U32 R4, RZ, RZ, 0x1 ;  /* 0x00000001ff047424 */ /* 0x000fe400078e00ff */
[----:B------:R-:W-:Y:S02]  /*24270*/  IMAD R2, R0, R16, R3 ;  /* 0x0000001000027224 */ /* 0x000fe400078e0203 */
[----:B------:R-:W-:Y:S01]  /*24280*/  IMAD.MOV.U32 R10, RZ, RZ, R14 ;  /* 0x000000ffff0a7224 */ /* 0x000fe200078e000e */
[----:B------:R-:W-:-:S02]  /*24290*/  PRMT R0, R4, 0x7610, R0 ;  /* 0x0000761004007816 */ /* 0x000fc40000000000 */
[----:B------:R-:W-:Y:S02]  /*242a0*/  SEL R4, R2, R5, !P4 ;  /* 0x0000000502047207 */ /* 0x000fe40006000000 */
[----:B------:R-:W-:-:S07]  /*242b0*/  SEL R5, R5, R2, !P4 ;  /* 0x0000000205057207 */ /* 0x000fce0006000000 */
.L_x_556:
[----:B------:R-:W-:-:S08]  /*242c0*/  NOP ;  /* 0x0000000000007918 */ /* 0x000fd00000000000 */
[----:B------:R-:W0:-:S00]  /*242d0*/  USETMAXREG.DEALLOC.CTAPOOL 0x18 ;  /* 0x00000018000079c8 */ /* 0x000e0000080e0500 */
[----:B------:R-:W-:-:S13]  /*242e0*/  ISETP.NE.AND P0, PT, RZ, UR8, PT ;  /* 0x00000008ff007c0c */ /* 0x000fda000bf05270 */
[----:B------:R-:W-:Y:S05]  /*242f0*/  @P0 EXIT ;  /* 0x000000000000094d */ /* 0x000fea0003800000 */
[----:B0-----:R-:W-:Y:S01]  /*24300*/  LOP3.LUT P0, RZ, R0, 0xff, RZ, 0xc0, !PT ;  /* 0x000000ff00ff7812 */ /* 0x001fe2000780c0ff */
[----:B------:R-:W-:Y:S02]  /*24310*/  IMAD.MOV.U32 R6, RZ, RZ, 0x1 ;  /* 0x00000001ff067424 */ /* 0x000fe400078e00ff */
[----:B------:R-:W-:-:S10]  /*24320*/  IMAD.MOV.U32 R7, RZ, RZ, RZ ;  /* 0x000000ffff077224 */ /* 0x000fd400078e00ff */
[----:B------:R-:W-:Y:S05]  /*24330*/  @!P0 BRA `(.L_x_559) ;  /* 0x0000000c008c8947 */ /* 0x000fea0003800000 */
[----:B------:R-:W0:Y:S01]  /*24340*/  LDC R0, c[0x0][0x28c] ;  /* 0x0000a300ff007b82 */ /* 0x000e220000000800 */
[----:B------:R-:W-:Y:S01]  /*24350*/  ULDC UR5, c[0x0][0x658] ;  /* 0x0001960000057ab9 */ /* 0x000fe20000000800 */
[----:B------:R-:W-:Y:S01]  /*24360*/  UMOV UR9, 0xffffffff ;  /* 0xffffffff00097882 */ /* 0x000fe20000000000 */
[----:B------:R-:W-:Y:S01]  /*24370*/  UMOV UR11, 0x1 ;  /* 0x00000001000b7882 */ /* 0x000fe20000000000 */
[----:B------:R-:W-:Y:S01]  /*24380*/  USHF.L.U32 UR9, UR9, UR5, URZ ;  /* 0x0000000509097299 */ /* 0x000fe2000800063f */
[----:B------:R-:W-:Y:S01]  /*24390*/  BSSY B0, `(.L_x_559) ;  /* 0x00000dd000007945 */ /* 0x000fe20003800000 */
[----:B------:R-:W-:Y:S01]  /*243a0*/  ULDC UR7, c[0x0][0xc] ;  /* 0x0000030000077ab9 */ /* 0x000fe20000000800 */
[----:B------:R-:W-:Y:S01]  /*243b0*/  ULDC UR10, c[0x0][0x10] ;  /* 0x00000400000a7ab9 */ /* 0x000fe20000000800 */
[----:B------:R-:W1:Y:S01]  /*243c0*/  S2UR UR6, SR_CgaCtaId ;  /* 0x00000000000679c3 */ /* 0x000e620000008800 */
[----:B------:R-:W-:Y:S01]  /*243d0*/  ULOP3.LUT UR15, URZ, UR9, URZ, 0x33, !UPT ;  /* 0x000000093f0f7292 */ /* 0x000fe2000f8e333f */
[----:B------:R-:W-:Y:S01]  /*243e0*/  IMAD.MOV.U32 R9, RZ, RZ, 0x1 ;  /* 0x00000001ff097424 */ /* 0x000fe200078e00ff */
[----:B------:R-:W-:Y:S01]  /*243f0*/  ULDC UR4, c[0x0][0x600] ;  /* 0x0001800000047ab9 */ /* 0x000fe20000000800 */
[----:B------:R-:W-:Y:S01]  /*24400*/  IMAD.MOV.U32 R6, RZ, RZ, 0x1 ;  /* 0x00000001ff067424 */ /* 0x000fe200078e00ff */
[----:B------:R-:W-:Y:S01]  /*24410*/  UMOV UR18, 0x5 ;  /* 0x0000000500127882 */ /* 0x000fe20000000000 */
[----:B------:R-:W-:Y:S01]  /*24420*/  IMAD.MOV.U32 R7, RZ, RZ, RZ ;  /* 0x000000ffff077224 */ /* 0x000fe200078e00ff */
[----:B------:R-:W-:-:S02]  /*24430*/  ULOP3.LUT UR27, UR13, 0x2, URZ, 0xfc, !UPT ;  /* 0x000000020d1b7892 */ /* 0x000fc4000f8efc3f */
[----:B------:R-:W-:Y:S02]  /*24440*/  UIADD3 UR4, UR4, -0x1, URZ ;  /* 0xffffffff04047890 */ /* 0x000fe4000fffe03f */
[----:B------:R-:W-:Y:S01]  /*24450*/  USHF.L.U32 UR5, UR11, UR5, URZ ;  /* 0x000000050b057299 */ /* 0x000fe2000800063f */
[----:B------:R-:W-:Y:S01]  /*24460*/  ULDC.64 UR28, c[0x0][0x198] ;  /* 0x00006600001c7ab9 */ /* 0x000fe20000000a00 */
[----:B0-----:R-:W-:-:S05]  /*24470*/  VIADD R0, R0, 0x3f ;  /* 0x0000003f00007836 */ /* 0x001fca0000000000 */
[----:B------:R-:W-:Y:S01]  /*24480*/  SHF.R.S32.HI R3, RZ, 0x1f, R0 ;  /* 0x0000001fff037819 */ /* 0x000fe20000011400 */
[----:B-1----:R-:W-:-:S03]  /*24490*/  ULOP3.LUT UR8, UR6, 0x1, URZ, 0xc0, !UPT ;  /* 0x0000000106087892 */ /* 0x002fc6000f8ec03f */
[----:B------:R-:W-:Y:S01]  /*244a0*/  LEA.HI R0, R3, R0, RZ, 0x6 ;  /* 0x0000000003007211 */ /* 0x000fe200078f30ff */
[----:B------:R-:W-:Y:S02]  /*244b0*/  USHF.R.U32.HI UR30, URZ, 0x1, UR6 ;  /* 0x000000013f1e7899 */ /* 0x000fe40008011606 */
[----:B------:R-:W-:Y:S01]  /*244c0*/  USHF.L.U32 UR14, UR6, 0x7, URZ ;  /* 0x00000007060e7899 */ /* 0x000fe2000800063f */
[----:B------:R-:W-:Y:S01]  /*244d0*/  SHF.R.S32.HI R0, RZ, 0x6, R0 ;  /* 0x00000006ff007819 */ /* 0x000fe20000011400 */
[----:B------:R-:W-:Y:S02]  /*244e0*/  USHF.L.U32 UR31, UR6, 0xd, URZ ;  /* 0x0000000d061f7899 */ /* 0x000fe4000800063f */
[----:B------:R-:W-:Y:S02]  /*244f0*/  ULOP3.LUT UR6, UR6, 0xfffffffe, URZ, 0xc0, !UPT ;  /* 0xfffffffe06067892 */ /* 0x000fe4000f8ec03f */
[----:B------:R-:W-:Y:S01]  /*24500*/  UISETP.GT.U32.AND UP0, UPT, UR8, 0xffff, UPT ;  /* 0x0000ffff0800788c */ /* 0x000fe2000bf04070 */
[----:B------:R-:W-:Y:S01]  /*24510*/  VIADD R15, R0, 0x1 ;  /* 0x00000001000f7836 */ /* 0x000fe20000000000 */
[----:B------:R-:W-:-:S02]  /*24520*/  USHF.L.U32 UR16, UR11, UR6, URZ ;  /* 0x000000060b107299 */ /* 0x000fc4000800063f */
[----:B------:R-:W-:Y:S02]  /*24530*/  ULOP3.LUT UR9, UR6, 0x1, URZ, 0xfc, !UPT ;  /* 0x0000000106097892 */ /* 0x000fe4000f8efc3f */
[----:B------:R-:W-:Y:S02]  /*24540*/  UIMAD.WIDE.U32 UR6, UR7, UR10, URZ ;  /* 0x0000000a070672a5 */ /* 0x000fe4000f8e003f */
[----:B------:R-:W-:Y:S01]  /*24550*/  USEL UR8, UR8, 0xffff, !UP0 ;  /* 0x0000ffff08087887 */ /* 0x000fe2000c000000 */
[----:B------:R-:W-:Y:S01]  /*24560*/  ULDC UR10, c[0x0][0x14] ;  /* 0x00000500000a7ab9 */ /* 0x000fe20000000800 */
[----:B------:R-:W-:Y:S02]  /*24570*/  USHF.L.U32 UR9, UR11, UR9, URZ ;  /* 0x000000090b097299 */ /* 0x000fe4000800063f */
[----:B------:R-:W-:Y:S02]  /*24580*/  UIMAD.WIDE.U32 UR24, UR6, UR10, URZ ;  /* 0x0000000a061872a5 */ /* 0x000fe4000f8e003f */
[----:B------:R-:W-:-:S02]  /*24590*/  UIMAD UR17, UR7, UR10, URZ ;  /* 0x0000000a071172a4 */ /* 0x000fc4000f8e023f */
[----:B------:R-:W-:Y:S02]  /*245a0*/  ULOP3.LUT UR8, UR8, 0xffff, URZ, 0xc0, !UPT ;  /* 0x0000ffff08087892 */ /* 0x000fe4000f8ec03f */
[----:B------:R-:W-:Y:S02]  /*245b0*/  ULOP3.LUT UR14, UR14, 0x80, URZ, 0xc0, !UPT ;  /* 0x000000800e0e7892 */ /* 0x000fe4000f8ec03f */
[----:B------:R-:W-:Y:S02]  /*245c0*/  ULOP3.LUT UR16, UR16, UR9, URZ, 0xfc, !UPT ;  /* 0x0000000910107292 */ /* 0x000fe4000f8efc3f */
[----:B------:R-:W-:Y:S02]  /*245d0*/  UIADD3 UR17, UR25, UR17, URZ ;  /* 0x0000001119117290 */ /* 0x000fe4000fffe03f */
[----:B------:R-:W-:-:S12]  /*245e0*/  USHF.L.U32 UR18, UR18, UR8, URZ ;  /* 0x0000000812127299 */ /* 0x000fd8000800063f */
.L_x_570:
[----:B------:R-:W-:-:S03]  /*245f0*/  UMOV UR6, 0xffffffff ;  /* 0xffffffff00067882 */ /* 0x000fc60000000000 */
[----:B------:R-:W-:Y:S05]  /*24600*/  BRA.DIV UR6, `(.L_x_560) ;  /* 0x0000000e06b07947 */ /* 0x000fea000b800000 */
[----:B------:R-:W-:-:S13]  /*24610*/  ELECT P0, URZ, PT ;  /* 0x00000000003f782f */ /* 0x000fda0003800000 */
.L_x_580:
[----:B------:R-:W0:Y:S01]  /*24620*/  LDC R2, c[0x0][0x28c] ;  /* 0x0000a300ff027b82 */ /* 0x000e220000000800 */
[----:B------:R-:W-:Y:S01]  /*24630*/  BSSY B1, `(.L_x_561) ;  /* 0x000003c000017945 */ /* 0x000fe20003800000 */
[----:B0-----:R-:W-:-:S13]  /*24640*/  ISETP.LT.OR P0, PT, R2, 0x1, !P0 ;  /* 0x000000010200780c */ /* 0x001fda0004701670 */
[----:B------:R-:W-:Y:S05]  /*24650*/  @P0 BRA `(.L_x_562) ;  /* 0x0000000000e40947 */ /* 0x000fea0003800000 */
[----:B------:R-:W-:Y:S01]  /*24660*/  LEA R2, R5, UR30, 0x1 ;  /* 0x0000001e05027c11 */ /* 0x000fe2000f8e08ff */
[----:B------:R-:W-:Y:S01]  /*24670*/  IMAD.MOV.U32 R13, RZ, RZ, RZ ;  /* 0x000000ffff0d7224 */ /* 0x000fe200078e00ff */
[----:B------:R-:W-:Y:S01]  /*24680*/  LEA R4, R4, UR14, 0x8 ;  /* 0x0000000e04047c11 */ /* 0x000fe2000f8e40ff */
[----:B------:R-:W-:Y:S02]  /*24690*/  IMAD.MOV.U32 R3, RZ, RZ, R15 ;  /* 0x000000ffff037224 */ /* 0x000fe400078e000f */
[----:B------:R-:W-:Y:S02]  /*246a0*/  IMAD.SHL.U32 R2, R2, 0x80, RZ ;  /* 0x0000008002027824 */ /* 0x000fe400078e00ff */
[----:B------:R-:W-:Y:S02]  /*246b0*/  IMAD.MOV.U32 R5, RZ, RZ, R6 ;  /* 0x000000ffff057224 */ /* 0x000fe400078e0006 */
[----:B------:R-:W-:-:S07]  /*246c0*/  IMAD.MOV.U32 R8, RZ, RZ, R7 ;  /* 0x000000ffff087224 */ /* 0x000fce00078e0007 */
.L_x_565:
[----:B------:R-:W0:Y:S01]  /*246d0*/  S2R R12, SR_CgaCtaId ;  /* 0x00000000000c7919 */ /* 0x000e220000008800 */
[----:B------:R-:W-:Y:S01]  /*246e0*/  MOV R11, 0x400 ;  /* 0x00000400000b7802 */ /* 0x000fe20000000f00 */
[----:B------:R-:W1:Y:S03]  /*246f0*/  S2R R14, SR_TID.X ;  /* 0x00000000000e7919 */ /* 0x000e660000002100 */
[----:B0-----:R-:W-:Y:S02]  /*24700*/  LEA R17, R12, R11, 0x18 ;  /* 0x0000000b0c117211 */ /* 0x001fe400078ec0ff */
[----:B------:R-:W-:Y:S02]  /*24710*/  SHF.L.U32 R11, R5, 0x1f, RZ ;  /* 0x0000001f050b7819 */ /* 0x000fe400000006ff */
[----:B-1----:R-:W-:Y:S01]  /*24720*/  LOP3.LUT P1, RZ, R14, 0x7f, RZ, 0xc0, !PT ;  /* 0x0000007f0eff7812 */ /* 0x002fe2000782c0ff */
[----:B------:R-:W-:-:S04]  /*24730*/  IMAD R12, R8, 0x8, R17 ;  /* 0x00000008080c7824 */ /* 0x000fc800078e0211 */
[----:B------:R-:W0:Y:S02]  /*24740*/  SYNCS.PHASECHK.TRANS64.TRYWAIT P0, [R12+URZ+0x18], R11 ;  /* 0x0000180b0c0075a7 */ /* 0x000e24000800017f */
[----:B0-----:R-:W-:Y:S06]  /*24750*/  @!P0 BRA `(.L_x_563) ;  /* 0x0000000c007c8947 */ /* 0x001fec0003800000 */
.L_x_581:
[----:B0-----:R-:W0:Y:S01]  /*24760*/  @!P1 LDC R11, c[0x0][0x500] ;  /* 0x00014000ff0b9b82 */ /* 0x001e220000000800 */
[----:B------:R-:W-:-:S04]  /*24770*/  UPRMT UR6, UR27, 0x9910, URZ ;  /* 0x000099101b067896 */ /* 0x000fc8000800003f */
[----:B------:R-:W-:-:S06]  /*24780*/  UISETP.NE.AND UP0, UPT, UR6, 0x2, UPT ;  /* 0x000000020600788c */ /* 0x000fcc000bf05270 */
[----:B------:R-:W-:Y:S01]  /*24790*/  PLOP3.LUT P0, PT, PT, PT, UP0, 0x80, 0x0 ;  /* 0x000000000000781c */ /* 0x000fe20003f0f008 */
[----:B0-----:R0:W-:-:S12]  /*247a0*/  @!P1 SYNCS.ARRIVE.TRANS64 RZ, [R12+URZ], R11 ;  /* 0x0000000b0cff99a7 */ /* 0x0011d8000800003f */
[----:B------:R-:W-:Y:S05]  /*247b0*/  @P0 BRA `(.L_x_564) ;  /* 0x0000000000040947 */ /* 0x000fea0003800000 */
[----:B------:R-:W-:Y:S01]  /*247c0*/  BPT.TRAP 0x1 ;  /* 0x000000040000795c */ /* 0x000fe20000300000 */
.L_x_564:
[----:B------:R-:W-:Y:S01]  /*247d0*/  R2UR UR7, R8 ;  /* 0x00000000080772ca */ /* 0x000fe200000e0000 */
[----:B------:R-:W-:Y:S01]  /*247e0*/  VIADD R3, R3, 0xffffffff ;  /* 0xffffffff03037836 */ /* 0x000fe20000000000 */
[----:B------:R-:W-:Y:S01]  /*247f0*/  R2UR UR22, R17 ;  /* 0x00000000111672ca */ /* 0x000fe200000e0000 */
[----:B------:R-:W-:Y:S01]  /*24800*/  UIADD3 UR6, UP0, UR28, 0xf0, URZ ;  /* 0x000000f01c067890 */ /* 0x000fe2000ff1e03f */
[----:B------:R-:W-:Y:S01]  /*24810*/  R2UR UR23, R2 ;  /* 0x00000000021772ca */ /* 0x000fe200000e0000 */
[----:B------:R-:W-:Y:S01]  /*24820*/  UIADD3 UR34, UP1, UR28, 0x1f0, URZ ;  /* 0x000001f01c227890 */ /* 0x000fe2000ff3e03f */
[----:B------:R-:W-:Y:S01]  /*24830*/  R2UR UR9, R12 ;  /* 0x000000000c0972ca */ /* 0x000fe200000e0000 */
[----:B------:R-:W-:Y:S01]  /*24840*/  UPRMT UR19, URZ, 0x5410, UR18 ;  /* 0x000054103f137896 */ /* 0x000fe20008000012 */
[----:B------:R-:W-:Y:S01]  /*24850*/  R2UR UR10, R13 ;  /* 0x000000000d0a72ca */ /* 0x000fe200000e0000 */
[----:B------:R-:W-:Y:S01]  /*24860*/  VIADD R8, R8, 0x1 ;  /* 0x0000000108087836 */ /* 0x000fe20000000000 */
[----:B------:R-:W-:Y:S01]  /*24870*/  R2UR UR12, R10 ;  /* 0x000000000a0c72ca */ /* 0x000fe200000e0000 */
[----:B------:R-:W-:Y:S01]  /*24880*/  UPRMT UR32, URZ, 0x5410, UR16 ;  /* 0x000054103f207896 */ /* 0x000fe20008000010 */
[----:B------:R-:W-:Y:S01]  /*24890*/  R2UR UR26, R4 ;  /* 0x00000000041a72ca */ /* 0x000fe200000e0000 */
[----:B------:R-:W-:Y:S01]  /*248a0*/  USHF.L.U32 UR7, UR7, 0xe, URZ ;  /* 0x0000000e07077899 */ /* 0x000fe2000800063f */
[----:B------:R-:W-:Y:S01]  /*248b0*/  ISETP.GT.AND P1, PT, R3, 0x1, PT ;  /* 0x000000010300780c */ /* 0x000fe20003f24270 */
[----:B------:R-:W-:Y:S01]  /*248c0*/  UIADD3.X UR35, URZ, UR29, URZ, UP1, !UPT ;  /* 0x0000001d3f237290 */ /* 0x000fe20008ffe43f */
[C---:B------:R-:W-:Y:S01]  /*248d0*/  ISETP.NE.AND P0, PT, R8.reuse, 0x3, PT ;  /* 0x000000030800780c */ /* 0x040fe20003f05270 */
[----:B------:R-:W-:Y:S01]  /*248e0*/  ULEA UR8, UR30, UR7, 0xd ;  /* 0x000000071e087291 */ /* 0x000fe2000f8e683f */
[----:B------:R-:W-:Y:S01]  /*248f0*/  VIADD R13, R13, 0x40 ;  /* 0x000000400d0d7836 */ /* 0x000fe20000000000 */
[----:B------:R-:W-:Y:S01]  /*24900*/  ULOP3.LUT UR11, UR7, 0x2000, UR31, 0xf8, !UPT ;  /* 0x00002000070b7892 */ /* 0x000fe2000f8ef81f */
[----:B0-----:R-:W-:Y:S01]  /*24910*/  SEL R12, RZ, 0x1, P0 ;  /* 0x00000001ff0c7807 */ /* 0x001fe20000000000 */
[----:B------:R-:W-:Y:S01]  /*24920*/  UIADD3 UR8, UR22, 0x100, UR8 ;  /* 0x0000010016087890 */ /* 0x000fe2000fffe008 */
[----:B------:R-:W-:Y:S01]  /*24930*/  SEL R8, R8, RZ, P0 ;  /* 0x000000ff08087207 */ /* 0x000fe20000000000 */
[----:B------:R-:W-:Y:S01]  /*24940*/  UIADD3.X UR7, URZ, UR29, URZ, UP0, !UPT ;  /* 0x0000001d3f077290 */ /* 0x000fe200087fe43f */
[----:B------:R-:W-:Y:S01]  /*24950*/  LOP3.LUT R5, R5, R12, RZ, 0x3c, !PT ;  /* 0x0000000c05057212 */ /* 0x000fe200078e3cff */
[----:B------:R-:W-:Y:S01]  /*24960*/  UIADD3 UR22, UR22, 0xc100, UR11 ;  /* 0x0000c10016167890 */ /* 0x000fe2000fffe00b */
[----:B------:R-:W-:Y:S01]  /*24970*/  UMOV UR20, 0x0 ;  /* 0x0000000000147882 */ /* 0x000fe20000000000 */
[----:B------:R-:W-:Y:S01]  /*24980*/  UMOV UR21, 0x10000000 ;  /* 0x1000000000157882 */ /* 0x000fe20000000000 */
[----:B------:R-:W-:-:S04]  /*24990*/  UMOV UR11, UR23 ;  /* 0x00000017000b7c82 */ /* 0x000fc80008000000 */
[----:B------:R0:W-:Y:S02]  /*249a0*/  UTMALDG.3D.MULTICAST [UR8], [UR6], UR19, desc[UR20] ;  /* 0x00001408060073b4 */ /* 0x0001e40008011813 */
[----:B0-----:R-:W-:Y:S01]  /*249b0*/  UMOV UR8, UR22 ;  /* 0x0000001600087c82 */ /* 0x001fe20008000000 */
[----:B------:R-:W-:Y:S02]  /*249c0*/  UMOV UR11, UR26 ;  /* 0x0000001a000b7c82 */ /* 0x000fe40008000000 */
[----:B------:R0:W-:Y:S02]  /*249d0*/  UTMALDG.3D.MULTICAST [UR8], [UR34], UR32, desc[UR20] ;  /* 0x00001408220073b4 */ /* 0x0001e40008011820 */
[----:B0-----:R-:W-:Y:S05]  /*249e0*/  @P1 BRA `(.L_x_565) ;  /* 0xfffffffc00381947 */ /* 0x001fea000383ffff */
.L_x_562:
[----:B------:R-:W-:Y:S05]  /*249f0*/  BSYNC B1 ;  /* 0x0000000000017941 */ /* 0x000fea0003800000 */
.L_x_561:
[----:B------:R-:W2:Y:S01]  /*24a00*/  LDL.LU R16, [R1+0x45c] ;  /* 0x00045c0001107983 */ /* 0x000ea20000300800 */
[----:B------:R-:W-:Y:S01]  /*24a10*/  LOP3.LUT P0, RZ, R9, 0xff, RZ, 0xc0, !PT ;  /* 0x000000ff09ff7812 */ /* 0x000fe2000780c0ff */
[C---:B------:R-:W-:Y:S01]  /*24a20*/  IMAD.IADD R4, R0.reuse, 0x1, R7 ;  /* 0x0000000100047824 */ /* 0x040fe200078e0207 */
[----:B------:R-:W-:Y:S01]  /*24a30*/  ULDC.64 UR6, c[0x0][0x650] ;  /* 0x0001940000067ab9 */ /* 0x000fe20000000a00 */
[----:B------:R-:W3:Y:S01]  /*24a40*/  LDL.LU R14, [R1+0x460] ;  /* 0x00046000010e7983 */ /* 0x000ee20000300800 */
[----:B------:R-:W-:Y:S01]  /*24a50*/  ISETP.GE.U32.AND P1, PT, R0, 0x3, PT ;  /* 0x000000030000780c */ /* 0x000fe20003f26070 */
[----:B------:R-:W-:Y:S01]  /*24a60*/  BSSY B1, `(.L_x_566) ;  /* 0x000006d000017945 */ /* 0x000fe20003800000 */
[----:B------:R-:W-:Y:S01]  /*24a70*/  IMAD.MOV.U32 R10, RZ, RZ, -0x1 ;  /* 0xffffffffff0a7424 */ /* 0x000fe200078e00ff */
[----:B------:R-:W-:-:S06]  /*24a80*/  PRMT R9, RZ, 0x7610, R9 ;  /* 0x00007610ff097816 */ /* 0x000fcc0000000009 */
[----:B------:R-:W0:Y:S01]  /*24a90*/  @P0 S2R R3, SR_CgaCtaId ;  /* 0x0000000000030919 */ /* 0x000e220000008800 */
[----:B------:R-:W-:-:S04]  /*24aa0*/  @P0 MOV R2, 0x400 ;  /* 0x0000040000020802 */ /* 0x000fc80000000f00 */
[----:B0-----:R-:W-:-:S04]  /*24ab0*/  @P0 LEA R2, R3, R2, 0x18 ;  /* 0x0000000203020211 */ /* 0x001fc800078ec0ff */
[----:B------:R0:W-:Y:S01]  /*24ac0*/  @P0 SYNCS.ARRIVE.TRANS64.A1T0 RZ, [R2+URZ+0x48], RZ ;  /* 0x000048ff02ff09a7 */ /* 0x0001e2000810003f */
[----:B------:R-:W-:-:S04]  /*24ad0*/  ISETP.GT.U32.AND P0, PT, R4, 0x2, PT ;  /* 0x000000020400780c */ /* 0x000fc80003f04070 */
[----:B------:R-:W-:Y:S01]  /*24ae0*/  ISETP.LT.U32.AND P0, PT, R0, 0x3, P0 ;  /* 0x000000030000780c */ /* 0x000fe20000701070 */
[----:B0-----:R-:W-:-:S05]  /*24af0*/  IMAD.WIDE.U32 R2, R4, -0x55555555, RZ ;  /* 0xaaaaaaab04027825 */ /* 0x001fca00078e00ff */
[----:B------:R-:W-:Y:S02]  /*24b00*/  SHF.R.U32.HI R5, RZ, 0x1, R3 ;  /* 0x00000001ff057819 */ /* 0x000fe40000011603 */
[----:B------:R-:W-:Y:S02]  /*24b10*/  SEL R3, RZ, 0x1, !P0 ;  /* 0x00000001ff037807 */ /* 0x000fe40004000000 */
[----:B------:R-:W-:Y:S01]  /*24b20*/  PRMT R2, RZ, 0x7610, R2 ;  /* 0x00007610ff027816 */ /* 0x000fe20000000002 */
[----:B------:R-:W-:Y:S01]  /*24b30*/  IMAD R7, R5, -0x3, R4 ;  /* 0xfffffffd05077824 */ /* 0x000fe200078e0204 */
[----:B------:R-:W-:Y:S01]  /*24b40*/  LOP3.LUT R6, R6, R3, RZ, 0x3c, !PT ;  /* 0x0000000306067212 */ /* 0x000fe200078e3cff */
[----:B------:R-:W-:-:S03]  /*24b50*/  IMAD.MOV.U32 R4, RZ, RZ, -0x1 ;  /* 0xffffffffff047424 */ /* 0x000fc600078e00ff */
[----:B------:R-:W-:Y:S01]  /*24b60*/  @P1 LOP3.LUT R6, R6, 0x1, R5, 0x78, !PT ;  /* 0x0000000106061812 */ /* 0x000fe200078e7805 */
[----:B------:R-:W-:Y:S01]  /*24b70*/  IMAD.MOV.U32 R5, RZ, RZ, -0x1 ;  /* 0xffffffffff057424 */ /* 0x000fe200078e00ff */
[----:B---3--:R-:W-:-:S04]  /*24b80*/  IADD3 R14, P0, R14, UR24, RZ ;  /* 0x000000180e0e7c10 */ /* 0x008fc8000ff1e0ff */
[----:B--2---:R-:W-:Y:S01]  /*24b90*/  IADD3.X R16, R16, UR17, RZ, P0, !PT ;  /* 0x0000001110107c10 */ /* 0x004fe200087fe4ff */
[----:B------:R0:W-:Y:S01]  /*24ba0*/  STL [R1+0x460], R14 ;  /* 0x0004600e01007387 */ /* 0x0001e20000100800 */
[----:B------:R-:W-:-:S03]  /*24bb0*/  ISETP.GE.U32.AND P0, PT, R14, UR6, PT ;  /* 0x000000060e007c0c */ /* 0x000fc6000bf06070 */
[----:B------:R0:W-:Y:S01]  /*24bc0*/  STL [R1+0x45c], R16 ;  /* 0x00045c1001007387 */ /* 0x0001e20000100800 */
[----:B------:R-:W-:-:S13]  /*24bd0*/  ISETP.GE.U32.AND.EX P0, PT, R16, UR7, PT, P0 ;  /* 0x0000000710007c0c */ /* 0x000fda000bf06100 */
[----:B0-----:R-:W-:Y:S05]  /*24be0*/  @P0 BRA `(.L_x_567) ;  /* 0x0000000400500947 */ /* 0x001fea0003800000 */
[----:B------:R-:W0:Y:S01]  /*24bf0*/  S2R R8, SR_CTAID.X ;  /* 0x0000000000087919 */ /* 0x000e220000002500 */
[----:B------:R-:W-:Y:S01]  /*24c00*/  ULDC UR6, c[0x0][0x150] ;  /* 0x0000540000067ab9 */ /* 0x000fe20000000800 */
[----:B------:R-:W1:Y:S01]  /*24c10*/  LDC R3, c[0x0][0x144] ;  /* 0x00005100ff037b82 */ /* 0x000e620000000800 */
[----:B------:R-:W-:Y:S01]  /*24c20*/  ULDC UR9, c[0x0][0x630] ;  /* 0x00018c0000097ab9 */ /* 0x000fe20000000800 */
[----:B------:R-:W2:Y:S06]  /*24c30*/  S2R R5, SR_CTAID.Y ;  /* 0x0000000000057919 */ /* 0x000eac0000002600 */
[----:B------:R-:W3:Y:S01]  /*24c40*/  LDC R12, c[0x0][0x148] ;  /* 0x00005200ff0c7b82 */ /* 0x000ee20000000800 */
[----:B0-----:R-:W-:-:S02]  /*24c50*/  I2FP.F32.U32 R2, R8 ;  /* 0x0000000800027245 */ /* 0x001fc40000201000 */
[----:B--2---:R-:W-:-:S03]  /*24c60*/  I2FP.F32.U32 R4, R5 ;  /* 0x0000000500047245 */ /* 0x004fc60000201000 */
[----:B------:R-:W-:Y:S01]  /*24c70*/  FMUL R2, R2, UR6 ;  /* 0x0000000602027c20 */ /* 0x000fe20008400000 */
[----:B------:R-:W-:Y:S02]  /*24c80*/  ULDC UR6, c[0x0][0x154] ;  /* 0x0000550000067ab9 */ /* 0x000fe40000000800 */
[----:B------:R-:W-:Y:S01]  /*24c90*/  FMUL R10, R4, UR6 ;  /* 0x00000006040a7c20 */ /* 0x000fe20008400000 */
[----:B------:R-:W-:Y:S02]  /*24ca0*/  ULDC.64 UR6, c[0x0][0x628] ;  /* 0x00018a0000067ab9 */ /* 0x000fe40000000a00 */
[----:B------:R-:W0:Y:S01]  /*24cb0*/  F2I.U32.TRUNC.NTZ R2, R2 ;  /* 0x0000000200027305 */ /* 0x000e22000020f000 */
[----:B------:R-:W-:-:S04]  /*24cc0*/  ISETP.NE.U32.AND P0, PT, RZ, UR6, PT ;  /* 0x00000006ff007c0c */ /* 0x000fc8000bf05070 */
[----:B------:R-:W-:-:S03]  /*24cd0*/  ISETP.NE.AND.EX P0, PT, RZ, UR7, PT, P0 ;  /* 0x00000007ff007c0c */ /* 0x000fc6000bf05300 */
[----:B------:R-:W2:Y:S01]  /*24ce0*/  F2I.U32.TRUNC.NTZ R10, R10 ;  /* 0x0000000a000a7305 */ /* 0x000ea2000020f000 */
[----:B0-----:R-:W-:Y:S02]  /*24cf0*/  IMAD.MOV R4, RZ, RZ, -R2 ;  /* 0x000000ffff047224 */ /* 0x001fe400078e0a02 */
[----:B------:R-:W-:Y:S02]  /*24d00*/  IMAD.MOV.U32 R2, RZ, RZ, R14 ;  /* 0x000000ffff027224 */ /* 0x000fe400078e000e */
[----:B-1----:R-:W-:Y:S02]  /*24d10*/  IMAD R8, R3, R4, R8 ;  /* 0x0000000403087224 */ /* 0x002fe400078e0208 */
[----:B--2---:R-:W-:-:S04]  /*24d20*/  IMAD.MOV R3, RZ, RZ, -R10 ;  /* 0x000000ffff037224 */ /* 0x004fc800078e0a0a */
[----:B---3--:R-:W-:Y:S02]  /*24d30*/  @P4 IMAD R8, R12, R3, R5 ;  /* 0x000000030c084224 */ /* 0x008fe400078e0205 */
[----:B------:R-:W-:Y:S01]  /*24d40*/  IMAD.MOV.U32 R3, RZ, RZ, R16 ;  /* 0x000000ffff037224 */ /* 0x000fe200078e0010 */
[----:B------:R-:W-:Y:S06]  /*24d50*/  @!P0 BRA `(.L_x_568) ;  /* 0x0000000000288947 */ /* 0x000fec0003800000 */
[----:B------:R-:W-:Y:S02]  /*24d60*/  ULDC UR8, c[0x0][0x634] ;  /* 0x00018d0000087ab9 */ /* 0x000fe40000000800 */
[----:B------:R-:W-:-:S05]  /*24d70*/  IADD3 R3, P0, R14, UR8, RZ ;  /* 0x000000080e037c10 */ /* 0x000fca000ff1e0ff */
[----:B------:R-:W-:-:S04]  /*24d80*/  IMAD.X R11, RZ, RZ, R16, P0 ;  /* 0x000000ffff0b7224 */ /* 0x000fc800000e0610 */
[----:B------:R-:W-:-:S04]  /*24d90*/  IMAD.WIDE.U32 R4, R11, UR6, RZ ;  /* 0x000000060b047c25 */ /* 0x000fc8000f8e00ff */
[----:B------:R-:W-:-:S04]  /*24da0*/  IMAD.WIDE.U32 R4, P0, R3, UR7, R4 ;  /* 0x0000000703047c25 */ /* 0x000fc8000f800004 */
[----:B------:R-:W-:-:S04]  /*24db0*/  IMAD.WIDE.U32 R2, R3, UR6, RZ ;  /* 0x0000000603027c25 */ /* 0x000fc8000f8e00ff */
[----:B------:R-:W-:Y:S01]  /*24dc0*/  IMAD.MOV.U32 R2, RZ, RZ, R5 ;  /* 0x000000ffff027224 */ /* 0x000fe200078e0005 */
[----:B------:R-:W-:Y:S01]  /*24dd0*/  IADD3 RZ, P1, R3, R4, RZ ;  /* 0x0000000403ff7210 */ /* 0x000fe20007f3e0ff */
[----:B------:R-:W-:-:S04]  /*24de0*/  IMAD.X R3, RZ, RZ, RZ, P0 ;  /* 0x000000ffff037224 */ /* 0x000fc800000e06ff */
[----:B------:R-:W-:-:S08]  /*24df0*/  IMAD.WIDE.U32.X R2, R11, UR7, R2, P1 ;  /* 0x000000070b027c25 */ /* 0x000fd000088e0402 */
.L_x_568:
[--C-:B------:R-:W-:Y:S01]  /*24e00*/  SHF.R.U64 R10, R2, UR9, R3.reuse ;  /* 0x00000009020a7c19 */ /* 0x100fe20008001203 */
[----:B------:R-:W-:Y:S01]  /*24e10*/  ULDC.64 UR6, c[0x0][0x620] ;  /* 0x0001880000067ab9 */ /* 0x000fe20000000a00 */
[----:B------:R-:W-:Y:S01]  /*24e20*/  SHF.R.U32.HI R2, RZ, UR9, R3 ;  /* 0x00000009ff027c19 */ /* 0x000fe20008011603 */
[----:B------:R-:W-:Y:S01]  /*24e30*/  IMAD.MOV.U32 R3, RZ, RZ, R16 ;  /* 0x000000ffff037224 */ /* 0x000fe200078e0010 */
[----:B------:R-:W-:Y:S01]  /*24e40*/  IADD3 R11, P0, RZ, -R10, RZ ;  /* 0x8000000aff0b7210 */ /* 0x000fe20007f1e0ff */
[----:B------:R-:W-:-:S04]  /*24e50*/  ULDC.64 UR8, c[0x0][0x640] ;  /* 0x0001900000087ab9 */ /* 0x000fc80000000a00 */
[----:B------:R-:W-:Y:S01]  /*24e60*/  IMAD.X R2, RZ, RZ, ~R2, P0 ;  /* 0x000000ffff027224 */ /* 0x000fe200000e0e02 */
[----:B------:R-:W-:-:S03]  /*24e70*/  ISETP.NE.U32.AND P0, PT, RZ, UR8, PT ;  /* 0x00000008ff007c0c */ /* 0x000fc6000bf05070 */
[----:B------:R-:W-:Y:S01]  /*24e80*/  IMAD R2, R2, UR6, RZ ;  /* 0x0000000602027c24 */ /* 0x000fe2000f8e02ff */
[----:B------:R-:W-:-:S03]  /*24e90*/  ISETP.NE.AND.EX P0, PT, RZ, UR9, PT, P0 ;  /* 0x00000009ff007c0c */ /* 0x000fc6000bf05300 */
[----:B------:R-:W-:Y:S02]  /*24ea0*/  IMAD R5, R11, UR7, R2 ;  /* 0x000000070b057c24 */ /* 0x000fe4000f8e0202 */
[----:B------:R-:W-:-:S04]  /*24eb0*/  IMAD.MOV.U32 R2, RZ, RZ, R14 ;  /* 0x000000ffff027224 */ /* 0x000fc800078e000e */
[----:B------:R-:W-:Y:S01]  /*24ec0*/  IMAD.WIDE.U32 R2, R11, UR6, R2 ;  /* 0x000000060b027c25 */ /* 0x000fe2000f8e0002 */
[----:B------:R-:W-:-:S03]  /*24ed0*/  ULDC UR6, c[0x0][0x618] ;  /* 0x0001860000067ab9 */ /* 0x000fc60000000800 */
[----:B------:R-:W-:-:S05]  /*24ee0*/  IMAD.IADD R3, R3, 0x1, R5 ;  /* 0x0000000103037824 */ /* 0x000fca00078e0205 */
[--C-:B------:R-:W-:Y:S02]  /*24ef0*/  SHF.R.U64 R11, R2, UR6, R3.reuse ;  /* 0x00000006020b7c19 */ /* 0x100fe40008001203 */
[----:B------:R-:W-:Y:S01]  /*24f00*/  SHF.R.U32.HI R2, RZ, UR6, R3 ;  /* 0x00000006ff027c19 */ /* 0x000fe20008011603 */
[----:B------:R-:W-:-:S03]  /*24f10*/  ULDC UR6, c[0x0][0x608] ;  /* 0x0001820000067ab9 */ /* 0x000fc60000000800 */
[--C-:B------:R-:W-:Y:S02]  /*24f20*/  SHF.R.U64 R12, R11, UR6, R2.reuse ;  /* 0x000000060b0c7c19 */ /* 0x100fe40008001202 */
[----:B------:R-:W-:Y:S01]  /*24f30*/  SHF.R.U32.HI R3, RZ, UR6, R2 ;  /* 0x00000006ff037c19 */ /* 0x000fe20008011602 */
[----:B------:R-:W-:-:S03]  /*24f40*/  ULDC UR6, c[0x0][0x658] ;  /* 0x0001960000067ab9 */ /* 0x000fc60000000800 */
[--C-:B------:R-:W-:Y:S02]  /*24f50*/  SHF.R.U64 R13, R12, UR6, R3.reuse ;  /* 0x000000060c0d7c19 */ /* 0x100fe40008001203 */
[----:B------:R-:W-:-:S03]  /*24f60*/  SHF.R.U32.HI R14, RZ, UR6, R3 ;  /* 0x00000006ff0e7c19 */ /* 0x000fc60008011603 */
[----:B------:R-:W-:Y:S02]  /*24f70*/  IMAD.MOV.U32 R2, RZ, RZ, R13 ;  /* 0x000000ffff027224 */ /* 0x000fe400078e000d */
        /* <DEDUP_REMOVED lines=12> */
.L_x_569:
[----:B------:R-:W-:Y:S01]  /*25040*/  ULDC UR6, c[0x0][0x648] ;  /* 0x0001920000067ab9 */ /* 0x000fe20000000800 */
[----:B------:R-:W-:Y:S02]  /*25050*/  LOP3.LUT R12, R12, UR15, RZ, 0xc0, !PT ;  /* 0x0000000f0c0c7c12 */ /* 0x000fe4000f8ec0ff */
[----:B------:R-:W-:Y:S01]  /*25060*/  SHF.R.U64 R3, R2, UR6, R3 ;  /* 0x0000000602037c19 */ /* 0x000fe20008001203 */
[----:B------:R-:W-:-:S04]  /*25070*/  ULDC UR6, c[0x0][0x638] ;  /* 0x00018e0000067ab9 */ /* 0x000fc80000000800 */
[----:B------:R-:W-:Y:S02]  /*25080*/  IMAD.MOV R2, RZ, RZ, -R3 ;  /* 0x000000ffff027224 */ /* 0x000fe400078e0a03 */
[----:B------:R-:W-:Y:S02]  /*25090*/  IMAD R5, R3, UR5, R12 ;  /* 0x0000000503057c24 */ /* 0x000fe4000f8e020c */
[----:B------:R-:W-:Y:S01]  /*250a0*/  IMAD R13, R2, UR6, R13 ;  /* 0x00000006020d7c24 */ /* 0x000fe2000f8e020d */
[----:B------:R-:W-:Y:S01]  /*250b0*/  ULDC UR6, c[0x0][0x610] ;  /* 0x0001840000067ab9 */ /* 0x000fe20000000800 */
[----:B------:R-:W-:Y:S01]  /*250c0*/  LOP3.LUT R2, R11, UR4, RZ, 0xc0, !PT ;  /* 0x000000040b027c12 */ /* 0x000fe2000f8ec0ff */
[----:B------:R-:W-:Y:S01]  /*250d0*/  IMAD R8, R5, UR6, R8 ;  /* 0x0000000605087c24 */ /* 0x000fe2000f8e0208 */
[----:B------:R-:W-:-:S03]  /*250e0*/  ULDC UR6, c[0x0][0x600] ;  /* 0x0001800000067ab9 */ /* 0x000fc60000000800 */
[----:B------:R-:W-:Y:S02]  /*250f0*/  IMAD R13, R13, UR6, R2 ;  /* 0x000000060d0d7c24 */ /* 0x000fe4000f8e0202 */
[----:B------:R-:W-:-:S03]  /*25100*/  IMAD.MOV.U32 R2, RZ, RZ, 0x1 ;  /* 0x00000001ff027424 */ /* 0x000fc600078e00ff */
[----:B------:R-:W-:Y:S02]  /*25110*/  SEL R4, R13, R8, !P4 ;  /* 0x000000080d047207 */ /* 0x000fe40006000000 */
[----:B------:R-:W-:-:S07]  /*25120*/  SEL R5, R8, R13, !P4 ;  /* 0x0000000d08057207 */ /* 0x000fce0006000000 */
.L_x_567:
[----:B------:R-:W-:Y:S05]  /*25130*/  BSYNC B1 ;  /* 0x0000000000017941 */ /* 0x000fea0003800000 */
.L_x_566:
[----:B------:R-:W-:-:S13]  /*25140*/  LOP3.LUT P0, RZ, R2, 0xff, RZ, 0xc0, !PT ;  /* 0x000000ff02ff7812 */ /* 0x000fda000780c0ff */
[----:B------:R-:W-:Y:S05]  /*25150*/  @P0 BRA `(.L_x_570) ;  /* 0xfffffff400240947 */ /* 0x000fea000383ffff */
[----:B------:R-:W-:Y:S05]  /*25160*/  BSYNC B0 ;  /* 0x0000000000007941 */ /* 0x000fea0003800000 */
.L_x_559:
[----:B------:R-:W-:-:S03]  /*25170*/  UMOV UR6, 0xffffffff ;  /* 0xffffffff00067882 */ /* 0x000fc60000000000 */
[----:B------:R-:W-:Y:S05]  /*25180*/  BRA.DIV UR6, `(.L_x_571) ;  /* 0x0000000606047947 */ /* 0x000fea000b800000 */
[----:B------:R-:W-:-:S13]  /*25190*/  ELECT P0, URZ, PT ;  /* 0x00000000003f782f */ /* 0x000fda0003800000 */
.L_x_584:
[----:B------:R-:W-:Y:S04]  /*251a0*/  BSSY B0, `(.L_x_572) ;  /* 0x0000023000007945 */ /* 0x000fe80003800000 */
[----:B------:R-:W-:Y:S05]  /*251b0*/  @!P0 BRA `(.L_x_573) ;  /* 0x0000000000848947 */ /* 0x000fea0003800000 */
[----:B------:R-:W-:-:S04]  /*251c0*/  ULOP3.LUT UR6, UR13, 0x2, URZ, 0xfc, !UPT ;  /* 0x000000020d067892 */ /* 0x000fc8000f8efc3f */
[----:B------:R-:W-:-:S06]  /*251d0*/  UISETP.NE.AND UP0, UPT, UR6, 0x3, UPT ;  /* 0x000000030600788c */ /* 0x000fcc000bf05270 */
[----:B------:R-:W-:-:S13]  /*251e0*/  PLOP3.LUT P0, PT, PT, PT, UP0, 0x80, 0x0 ;  /* 0x000000000000781c */ /* 0x000fda0003f0f008 */
[----:B------:R-:W-:Y:S05]  /*251f0*/  @!P0 BRA `(.L_x_574) ;  /* 0x0000000000048947 */ /* 0x000fea0003800000 */
[----:B------:R-:W-:Y:S01]  /*25200*/  BPT.TRAP 0x1 ;  /* 0x000000040000795c */ /* 0x000fe20000300000 */
.L_x_574:
[----:B------:R-:W0:Y:S01]  /*25210*/  S2R R3, SR_CgaCtaId ;  /* 0x0000000000037919 */ /* 0x000e220000008800 */
[----:B------:R-:W-:Y:S02]  /*25220*/  MOV R0, 0x400 ;  /* 0x0000040000007802 */ /* 0x000fe40000000f00 */
[----:B------:R-:W-:Y:S02]  /*25230*/  SHF.L.U32 R2, R6, 0x1f, RZ ;  /* 0x0000001f06027819 */ /* 0x000fe400000006ff */
[----:B0-----:R-:W-:-:S05]  /*25240*/  LEA R0, R3, R0, 0x18 ;  /* 0x0000000003007211 */ /* 0x001fca00078ec0ff */
[----:B------:R-:W-:-:S04]  /*25250*/  VIADD R0, R0, 0x18 ;  /* 0x0000001800007836 */ /* 0x000fc80000000000 */
[----:B------:R-:W-:-:S04]  /*25260*/  IMAD R3, R7, 0x8, R0 ;  /* 0x0000000807037824 */ /* 0x000fc800078e0200 */
[----:B------:R-:W0:Y:S02]  /*25270*/  SYNCS.PHASECHK.TRANS64.TRYWAIT P0, [R3+URZ], R2 ;  /* 0x00000002030075a7 */ /* 0x000e24000800017f */
[----:B0-----:R-:W-:Y:S05]  /*25280*/  @!P0 BRA `(.L_x_575) ;  /* 0x0000000000e48947 */ /* 0x001fea0003800000 */
.L_x_585:
[----:B------:R-:W-:-:S05]  /*25290*/  VIADD R7, R7, 0x1 ;  /* 0x0000000107077836 */ /* 0x000fca0000000000 */
[----:B------:R-:W-:-:S04]  /*252a0*/  ISETP.NE.AND P0, PT, R7, 0x3, PT ;  /* 0x000000030700780c */ /* 0x000fc80003f05270 */
[----:B0-----:R-:W-:Y:S02]  /*252b0*/  SEL R3, RZ, 0x1, P0 ;  /* 0x00000001ff037807 */ /* 0x001fe40000000000 */
[----:B------:R-:W-:Y:S02]  /*252c0*/  SEL R7, R7, RZ, P0 ;  /* 0x000000ff07077207 */ /* 0x000fe40000000000 */
[----:B------:R-:W-:-:S03]  /*252d0*/  LOP3.LUT R5, R6, R3, RZ, 0x3c, !PT ;  /* 0x0000000306057212 */ /* 0x000fc600078e3cff */
[----:B------:R-:W-:Y:S01]  /*252e0*/  IMAD R3, R7, 0x8, R0 ;  /* 0x0000000807037824 */ /* 0x000fe200078e0200 */
[----:B------:R-:W-:-:S04]  /*252f0*/  SHF.L.U32 R2, R5, 0x1f, RZ ;  /* 0x0000001f05027819 */ /* 0x000fc800000006ff */
[----:B------:R-:W0:Y:S02]  /*25300*/  SYNCS.PHASECHK.TRANS64.TRYWAIT P0, [R3+URZ], R2 ;  /* 0x00000002030075a7 */ /* 0x000e24000800017f */
[----:B0-----:R-:W-:Y:S05]  /*25310*/  @!P0 BRA `(.L_x_576) ;  /* 0x0000000000d48947 */ /* 0x001fea0003800000 */
.L_x_586:
[----:B0-----:R-:W-:-:S05]  /*25320*/  VIADD R2, R7, 0x1 ;  /* 0x0000000107027836 */ /* 0x001fca0000000000 */
[----:B------:R-:W-:-:S04]  /*25330*/  ISETP.NE.AND P0, PT, R2, 0x3, PT ;  /* 0x000000030200780c */ /* 0x000fc80003f05270 */
[----:B------:R-:W-:Y:S02]  /*25340*/  SEL R4, RZ, 0x1, P0 ;  /* 0x00000001ff047807 */ /* 0x000fe40000000000 */
[----:B------:R-:W-:Y:S02]  /*25350*/  SEL R3, R2, RZ, P0 ;  /* 0x000000ff02037207 */ /* 0x000fe40000000000 */
[----:B------:R-:W-:-:S03]  /*25360*/  LOP3.LUT R4, R5, R4, RZ, 0x3c, !PT ;  /* 0x0000000405047212 */ /* 0x000fc600078e3cff */
[----:B------:R-:W-:Y:S01]  /*25370*/  IMAD R3, R3, 0x8, R0 ;  /* 0x0000000803037824 */ /* 0x000fe200078e0200 */
[----:B------:R-:W-:-:S07]  /*25380*/  SHF.L.U32 R0, R4, 0x1f, RZ ;  /* 0x0000001f04007819 */ /* 0x000fce00000006ff */
.L_x_577:
[----:B0-----:R0:W1:Y:S02]  /*25390*/  SYNCS.PHASECHK.TRANS64.TRYWAIT P0, [R3+URZ], R0 ;  /* 0x00000000030075a7 */ /* 0x001064000800017f */
[----:B-1----:R-:W-:Y:S05]  /*253a0*/  @!P0 NANOSLEEP.SYNCS 0x989680 ;  /* 0x009896800000895d */ /* 0x002fea0003900000 */
[----:B------:R-:W1:Y:S02]  /*253b0*/  @!P0 SYNCS.PHASECHK.TRANS64 P0, [R3+URZ], R0 ;  /* 0x00000000030085a7 */ /* 0x000e64000800007f */
[----:B-1----:R-:W-:Y:S05]  /*253c0*/  @!P0 BRA `(.L_x_577) ;  /* 0xfffffffc00f08947 */ /* 0x002fea000383ffff */
.L_x_573:
[----:B------:R-:W-:Y:S05]  /*253d0*/  BSYNC B0 ;  /* 0x0000000000007941 */ /* 0x000fea0003800000 */
.L_x_572:
[----:B------:R-:W-:Y:S05]  /*253e0*/  EXIT ;  /* 0x000000000000794d */ /* 0x000fea0003800000 */
.L_x_21:
[----:B--2---:R-:W-:-:S04]  /*253f0*/  IMAD.U32 R3, RZ, RZ, UR6 ;  /* 0x00000006ff037e24 */ /* 0x004fc8000f8e00ff */
[----:B------:R2:W3:Y:S03]  /*25400*/  SYNCS.PHASECHK.TRANS64.TRYWAIT P0, [R3+URZ], R0 ;  /* 0x00000000030075a7 */ /* 0x0004e6000800017f */
[----:B---3--:R-:W-:Y:S05]  /*25410*/  @!P0 NANOSLEEP.SYNCS 0x989680 ;  /* 0x009896800000895d */ /* 0x008fea0003900000 */
[----:B------:R-:W3:Y:S02]  /*25420*/  @!P0 SYNCS.PHASECHK.TRANS64 P0, [R3+URZ], R0 ;  /* 0x00000000030085a7 */ /* 0x000ee4000800007f */
[----:B---3--:R-:W-:Y:S05]  /*25430*/  @!P0 BRA `(.L_x_21) ;  /* 0xfffffffc00ec8947 */ /* 0x008fea000383ffff */
[----:B------:R-:W-:Y:S05]  /*25440*/  BRA `(.L_x_20) ;  /* 0xfffffdd800607947 */ /* 0x000fea000383ffff */
.L_x_27:
[----:B-----5:R2:W-:Y:S02]  /*25450*/  STL [R1+0x474], R0 ;  /* 0x0004740001007387 */ /* 0x0205e40000100800 */
[----:B--2---:R-:W-:-:S04]  /*25460*/  IMAD.U32 R0, RZ, RZ, UR16 ;  /* 0x00000010ff007e24 */ /* 0x004fc8000f8e00ff */
[----:B------:R2:W3:Y:S03]  /*25470*/  SYNCS.PHASECHK.TRANS64.TRYWAIT P0, [R0+URZ], R2 ;  /* 0x00000002000075a7 */ /* 0x0004e6000800017f */
[----:B---3--:R-:W-:Y:S05]  /*25480*/  @!P0 NANOSLEEP.SYNCS 0x989680 ;  /* 0x009896800000895d */ /* 0x008fea0003900000 */
[----:B------:R2:W3:Y:S02]  /*25490*/  @!P0 SYNCS.PHASECHK.TRANS64 P0, [R0+URZ], R2 ;  /* 0x00000002000085a7 */ /* 0x0004e4000800007f */
[----:B--2---:R2:W5:Y:S02]  /*254a0*/  LDL.LU R0, [R1+0x474] ;  /* 0x0004740001007983 */ /* 0x0045640000300800 */
[----:B--23--:R-:W-:Y:S05]  /*254b0*/  @!P0 BRA `(.L_x_27) ;  /* 0xfffffffc00e48947 */ /* 0x00cfea000383ffff */
[----:B------:R-:W-:Y:S05]  /*254c0*/  BRA `(.L_x_26) ;  /* 0xfffffe1c002c7947 */ /* 0x000fea000383ffff */
.L_x_560:
[----:B------:R-:W-:Y:S01]  /*254d0*/  BSSY B1, `(.L_x_578) ;  /* 0x0000006000017945 */ /* 0x000fe20003800000 */
[----:B------:R-:W-:-:S07]  /*254e0*/  IMAD.MOV.U32 R2, RZ, RZ, -0x1 ;  /* 0xffffffffff027424 */ /* 0x000fce00078e00ff */
[----:B------:R-:W-:Y:S05]  /*254f0*/  WARPSYNC.COLLECTIVE R2, `(.L_x_579) ;  /* 0x00000000020c7348 */ /* 0x000fea0003c00000 */
[----:B------:R-:W-:Y:S02]  /*25500*/  ELECT P0, UR62, PT ;  /* 0x00000000003e782f */ /* 0x000fe40003800000 */
[----:B------:R-:W-:Y:S01]  /*25510*/  MOV R2, UR62 ;  /* 0x0000003e00027c02 */ /* 0x000fe20008000f00 */
[----:B------:R-:W-:Y:S10]  /*25520*/  ENDCOLLECTIVE ;  /* 0x000000000000791b */ /* 0x000ff40003800000 */
.L_x_579:
[----:B------:R-:W-:Y:S05]  /*25530*/  BSYNC B1 ;  /* 0x0000000000017941 */ /* 0x000fea0003800000 */
.L_x_578:
[----:B------:R-:W-:Y:S05]  /*25540*/  BRA `(.L_x_580) ;  /* 0xfffffff000347947 */ /* 0x000fea000383ffff */
.L_x_563:
[----:B0-----:R0:W1:Y:S02]  /*25550*/  SYNCS.PHASECHK.TRANS64.TRYWAIT P0, [R12+URZ+0x18], R11 ;  /* 0x0000180b0c0075a7 */ /* 0x001064000800017f */
[----:B-1----:R-:W-:Y:S05]  /*25560*/  @!P0 NANOSLEEP.SYNCS 0x989680 ;  /* 0x009896800000895d */ /* 0x002fea0003900000 */
[----:B------:R-:W1:Y:S02]  /*25570*/  @!P0 SYNCS.PHASECHK.TRANS64 P0, [R12+URZ+0x18], R11 ;  /* 0x0000180b0c0085a7 */ /* 0x000e64000800007f */
[----:B-1----:R-:W-:Y:S05]  /*25580*/  @!P0 BRA `(.L_x_563) ;  /* 0xfffffffc00f08947 */ /* 0x002fea000383ffff */
[----:B------:R-:W-:Y:S05]  /*25590*/  BRA `(.L_x_581) ;  /* 0xfffffff000707947 */ /* 0x000fea000383ffff */
.L_x_571:
[----:B------:R-:W-:Y:S01]  /*255a0*/  BSSY B0, `(.L_x_582) ;  /* 0x0000006000007945 */ /* 0x000fe20003800000 */
[----:B------:R-:W-:-:S07]  /*255b0*/  IMAD.MOV.U32 R2, RZ, RZ, -0x1 ;  /* 0xffffffffff027424 */ /* 0x000fce00078e00ff */
[----:B------:R-:W-:Y:S05]  /*255c0*/  WARPSYNC.COLLECTIVE R2, `(.L_x_583) ;  /* 0x00000000020c7348 */ /* 0x000fea0003c00000 */
[----:B------:R-:W-:Y:S02]  /*255d0*/  ELECT P0, UR62, PT ;  /* 0x00000000003e782f */ /* 0x000fe40003800000 */
[----:B------:R-:W-:Y:S01]  /*255e0*/  MOV R2, UR62 ;  /* 0x0000003e00027c02 */ /* 0x000fe20008000f00 */
[----:B------:R-:W-:Y:S10]  /*255f0*/  ENDCOLLECTIVE ;  /* 0x000000000000791b */ /* 0x000ff40003800000 */
.L_x_583:
[----:B------:R-:W-:Y:S05]  /*25600*/  BSYNC B0 ;  /* 0x0000000000007941 */ /* 0x000fea0003800000 */
.L_x_582:
[----:B------:R-:W-:Y:S05]  /*25610*/  BRA `(.L_x_584) ;  /* 0xfffffff800e07947 */ /* 0x000fea000383ffff */
.L_x_575:
[----:B0-----:R0:W1:Y:S02]  /*25620*/  SYNCS.PHASECHK.TRANS64.TRYWAIT P0, [R3+URZ], R2 ;  /* 0x00000002030075a7 */ /* 0x001064000800017f */
[----:B-1----:R-:W-:Y:S05]  /*25630*/  @!P0 NANOSLEEP.SYNCS 0x989680 ;  /* 0x009896800000895d */ /* 0x002fea0003900000 */
[----:B------:R-:W1:Y:S02]  /*25640*/  @!P0 SYNCS.PHASECHK.TRANS64 P0, [R3+URZ], R2 ;  /* 0x00000002030085a7 */ /* 0x000e64000800007f */
[----:B-1----:R-:W-:Y:S05]  /*25650*/  @!P0 BRA `(.L_x_575) ;  /* 0xfffffffc00f08947 */ /* 0x002fea000383ffff */
[----:B------:R-:W-:Y:S05]  /*25660*/  BRA `(.L_x_585) ;  /* 0xfffffffc00087947 */ /* 0x000fea000383ffff */
.L_x_576:
[----:B0-----:R0:W1:Y:S02]  /*25670*/  SYNCS.PHASECHK.TRANS64.TRYWAIT P0, [R3+URZ], R2 ;  /* 0x00000002030075a7 */ /* 0x001064000800017f */
[----:B-1----:R-:W-:Y:S05]  /*25680*/  @!P0 NANOSLEEP.SYNCS 0x989680 ;  /* 0x009896800000895d */ /* 0x002fea0003900000 */
[----:B------:R-:W1:Y:S02]  /*25690*/  @!P0 SYNCS.PHASECHK.TRANS64 P0, [R3+URZ], R2 ;  /* 0x00000002030085a7 */ /* 0x000e64000800007f */
[----:B-1----:R-:W-:Y:S05]  /*256a0*/  @!P0 BRA `(.L_x_576) ;  /* 0xfffffffc00f08947 */ /* 0x002fea000383ffff */
[----:B------:R-:W-:Y:S05]  /*256b0*/  BRA `(.L_x_586) ;  /* 0xfffffffc00187947 */ /* 0x000fea000383ffff */
.L_x_587:
[----:B------:R-:W-:-:S00]  /*256c0*/  BRA `(.L_x_587) ;  /* 0xfffffffc00fc7947 */ /* 0x000fc0000383ffff */
[----:B------:R-:W-:-:S00]  /*256d0*/  NOP ;  /* 0x0000000000007918 */ /* 0x000fc00000000000 */
        /* <DEDUP_REMOVED lines=10> */
.L_x_588:


//--------------------- .nv.shared._ZN7cutlass13device_kernelINS_4gemm6kernel13GemmUniversalIN4cute5tupleIJiiiiEEENS1_10collective13CollectiveMmaINS1_37MainloopSm90TmaGmmaWarpSpecializedFP8ILi3ENS5_IJNS4_1CILi2EEESB_NSA_ILi1EEEEEENS1_35KernelTmaWarpSpecializedCooperativeEEENS5_IJNSA_ILi256EEESG_NSA_ILi64EEEEEENS_12float_e4m3_tENS5_IJlSC_lEEESJ_SK_NS4_8TiledMMAINS4_8MMA_AtomIJNS4_4SM904GMMA31MMA_64x256x32_F32E4M3E4M3_SS_TNILNSO_7ScaleInE1ELSQ_1EEEEEENS4_6LayoutINS5_IJSB_SC_SC_EEENS5_IJSC_NSA_ILi0EEESV_EEEEENS5_IJNS4_10UnderscoreESY_SY_EEEEENS4_23SM90_TMA_LOAD_MULTICASTENS4_14ComposedLayoutINS4_7SwizzleILi2ELi4ELi3EEENS4_18smem_ptr_flag_bitsILi8EEENST_INS5_IJNSA_ILi8EEESH_EEENS5_IJSH_SC_EEEEEEEvNS4_8identityES11_S1B_vS1C_EENS_8epilogue10collective6detail29Sm90TmaWarpSpecializedAdapterINS1F_15DefaultEpilogueISJ_SK_SK_NS1E_6thread17LinearCombinationISJ_Li1EffLNS1J_9ScaleType4KindE0ELNS_15FloatRoundStyleE2ESJ_EENS1_15EpilogueDefaultEEEEEvvEEEEvNT_6ParamsE --------------------------
	.section	.nv.shared._ZN7cutlass13device_kernelINS_4gemm6kernel13GemmUniversalIN4cute5tupleIJiiiiEEENS1_10collective13CollectiveMmaINS1_37MainloopSm90TmaGmmaWarpSpecializedFP8ILi3ENS5_IJNS4_1CILi2EEESB_NSA_ILi1EEEEEENS1_35KernelTmaWarpSpecializedCooperativeEEENS5_IJNSA_ILi256EEESG_NSA_ILi64EEEEEENS_12float_e4m3_tENS5_IJlSC_lEEESJ_SK_NS4_8TiledMMAINS4_8MMA_AtomIJNS4_4SM904GMMA31MMA_64x256x32_F32E4M3E4M3_SS_TNILNSO_7ScaleInE1ELSQ_1EEEEEENS4_6LayoutINS5_IJSB_SC_SC_EEENS5_IJSC_NSA_ILi0EEESV_EEEEENS5_IJNS4_10UnderscoreESY_SY_EEEEENS4_23SM90_TMA_LOAD_MULTICASTENS4_14ComposedLayoutINS4_7SwizzleILi2ELi4ELi3EEENS4_18smem_ptr_flag_bitsILi8EEENST_INS5_IJNSA_ILi8EEESH_EEENS5_IJSH_SC_EEEEEEEvNS4_8identityES11_S1B_vS1C_EENS_8epilogue10collective6detail29Sm90TmaWarpSpecializedAdapterINS1F_15DefaultEpilogueISJ_SK_SK_NS1E_6thread17LinearCombinationISJ_Li1EffLNS1J_9ScaleType4KindE0ELNS_15FloatRoundStyleE2ESJ_EENS1_15EpilogueDefaultEEEEEvvEEEEvNT_6ParamsE,"aw",@nobits
	.sectionflags	@""
	.align	16
	.zero		1024


//--------------------- .nv.shared.reserved.0     --------------------------
	.section	.nv.shared.reserved.0,"aw",@nobits
	.weak		__nv_reservedSMEM_offset_0_alias
	.size		__nv_reservedSMEM_offset_0_alias, 0, 0
	.other		__nv_reservedSMEM_offset_0_alias,@"STO_CUDA_RESERVED_SHARED STV_DEFAULT"
__nv_reservedSMEM_offset_0_alias:
	.zero		0


//--------------------- .nv.global                --------------------------
	.section	.nv.global,"aw",@nobits
.nv.global:
	.type		_ZN39_INTERNAL_d74885c8_4_k_cu_c5b63ca3_53334cute1_E,@object
	.size		_ZN39_INTERNAL_d74885c8_4_k_cu_c5b63ca3_53334cute1_E,(_ZN39_INTERNAL_d74885c8_4_k_cu_c5b63ca3_53334cuda3std3__45__cpo6cbeginE - _ZN39_INTERNAL_d74885c8_4_k_cu_c5b63ca3_53334cute1_E)
_ZN39_INTERNAL_d74885c8_4_k_cu_c5b63ca3_53334cute1_E:
	.zero		1
	.type		_ZN39_INTERNAL_d74885c8_4_k_cu_c5b63ca3_53334cuda3std3__45__cpo6cbeginE,@object
	.size		_ZN39_INTERNAL_d74885c8_4_k_cu_c5b63ca3_53334cuda3std3__45__cpo6cbeginE,(_ZN39_INTERNAL_d74885c8_4_k_cu_c5b63ca3_53334cuda3std3__48in_placeE - _ZN39_INTERNAL_d74885c8_4_k_cu_c5b63ca3_53334cuda3std3__45__cpo6cbeginE)
_ZN39_INTERNAL_d74885c8_4_k_cu_c5b63ca3_53334cuda3std3__45__cpo6cbeginE:
	.zero		1
	.type		_ZN39_INTERNAL_d74885c8_4_k_cu_c5b63ca3_53334cuda3std3__48in_placeE,@object
	.size		_ZN39_INTERNAL_d74885c8_4_k_cu_c5b63ca3_53334cuda3std3__48in_placeE,(_ZN39_INTERNAL_d74885c8_4_k_cu_c5b63ca3_53334cuda3std6ranges3__45__cpo9iter_moveE - _ZN39_INTERNAL_d74885c8_4_k_cu_c5b63ca3_53334cuda3std3__48in_placeE)
_ZN39_INTERNAL_d74885c8_4_k_cu_c5b63ca3_53334cuda3std3__48in_placeE:
	.zero		1
	.type		_ZN39_INTERNAL_d74885c8_4_k_cu_c5b63ca3_53334cuda3std6ranges3__45__cpo9iter_moveE,@object
	.size		_ZN39_INTERNAL_d74885c8_4_k_cu_c5b63ca3_53334cuda3std6ranges3__45__cpo9iter_moveE,(_ZN39_INTERNAL_d74885c8_4_k_cu_c5b63ca3_53334cuda3std3__45__cpo5beginE - _ZN39_INTERNAL_d74885c8_4_k_cu_c5b63ca3_53334cuda3std6ranges3__45__cpo9iter_moveE)
_ZN39_INTERNAL_d74885c8_4_k_cu_c5b63ca3_53334cuda3std6ranges3__45__cpo9iter_moveE:
	.zero		1
	.type		_ZN39_INTERNAL_d74885c8_4_k_cu_c5b63ca3_53334cuda3std3__45__cpo5beginE,@object
	.size		_ZN39_INTERNAL_d74885c8_4_k_cu_c5b63ca3_53334cuda3std3__45__cpo5beginE,(_ZN39_INTERNAL_d74885c8_4_k_cu_c5b63ca3_53334cuda3std3__441_GLOBAL__N__d74885c8_4_k_cu_c5b63ca3_53336ignoreE - _ZN39_INTERNAL_d74885c8_4_k_cu_c5b63ca3_53334cuda3std3__45__cpo5beginE)
_ZN39_INTERNAL_d74885c8_4_k_cu_c5b63ca3_53334cuda3std3__45__cpo5beginE:
	.zero		1
	.type		_ZN39_INTERNAL_d74885c8_4_k_cu_c5b63ca3_53334cuda3std3__441_GLOBAL__N__d74885c8_4_k_cu_c5b63ca3_53336ignoreE,@object
	.size		_ZN39_INTERNAL_d74885c8_4_k_cu_c5b63ca3_53334cuda3std3__441_GLOBAL__N__d74885c8_4_k_cu_c5b63ca3_53336ignoreE,(_ZN39_INTERNAL_d74885c8_4_k_cu_c5b63ca3_53334cute7productE - _ZN39_INTERNAL_d74885c8_4_k_cu_c5b63ca3_53334cuda3std3__441_GLOBAL__N__d74885c8_4_k_cu_c5b63ca3_53336ignoreE)
_ZN39_INTERNAL_d74885c8_4_k_cu_c5b63ca3_53334cuda3std3__441_GLOBAL__N__d74885c8_4_k_cu_c5b63ca3_53336ignoreE:
	.zero		1
	.type		_ZN39_INTERNAL_d74885c8_4_k_cu_c5b63ca3_53334cute7productE,@object
	.size		_ZN39_INTERNAL_d74885c8_4_k_cu_c5b63ca3_53334cute7productE,(_ZN39_INTERNAL_d74885c8_4_k_cu_c5b63ca3_53334cuda3std3__45__cpo3endE - _ZN39_INTERNAL_d74885c8_4_k_cu_c5b63ca3_53334cute7productE)
_ZN39_INTERNAL_d74885c8_4_k_cu_c5b63ca3_53334cute7productE:
	.zero		1
	.type		_ZN39_INTERNAL_d74885c8_4_k_cu_c5b63ca3_53334cuda3std3__45__cpo3endE,@object
	.size		_ZN39_INTERNAL_d74885c8_4_k_cu_c5b63ca3_53334cuda3std3__45__cpo3endE,(_ZN39_INTERNAL_d74885c8_4_k_cu_c5b63ca3_53334cuda3std3__419piecewise_constructE - _ZN39_INTERNAL_d74885c8_4_k_cu_c5b63ca3_53334cuda3std3__45__cpo3endE)
_ZN39_INTERNAL_d74885c8_4_k_cu_c5b63ca3_53334cuda3std3__45__cpo3endE:
	.zero		1
	.type		_ZN39_INTERNAL_d74885c8_4_k_cu_c5b63ca3_53334cuda3std3__419piecewise_constructE,@object
	.size		_ZN39_INTERNAL_d74885c8_4_k_cu_c5b63ca3_53334cuda3std3__419piecewise_constructE,(_ZN39_INTERNAL_d74885c8_4_k_cu_c5b63ca3_53334cuda3std3__45__cpo4cendE - _ZN39_INTERNAL_d74885c8_4_k_cu_c5b63ca3_53334cuda3std3__419piecewise_constructE)
_ZN39_INTERNAL_d74885c8_4_k_cu_c5b63ca3_53334cuda3std3__419piecewise_constructE:
	.zero		1
	.type		_ZN39_INTERNAL_d74885c8_4_k_cu_c5b63ca3_53334cuda3std3__45__cpo4cendE,@object
	.size		_ZN39_INTERNAL_d74885c8_4_k_cu_c5b63ca3_53334cuda3std3__45__cpo4cendE,(_ZN39_INTERNAL_d74885c8_4_k_cu_c5b63ca3_53334cuda3std6ranges3__45__cpo4swapE - _ZN39_INTERNAL_d74885c8_4_k_cu_c5b63ca3_53334cuda3std3__45__cpo4cendE)
_ZN39_INTERNAL_d74885c8_4_k_cu_c5b63ca3_53334cuda3std3__45__cpo4cendE:
	.zero		1
	.type		_ZN39_INTERNAL_d74885c8_4_k_cu_c5b63ca3_53334cuda3std6ranges3__45__cpo4swapE,@object
	.size		_ZN39_INTERNAL_d74885c8_4_k_cu_c5b63ca3_53334cuda3std6ranges3__45__cpo4swapE,(.L_7 - _ZN39_INTERNAL_d74885c8_4_k_cu_c5b63ca3_53334cuda3std6ranges3__45__cpo4swapE)
_ZN39_INTERNAL_d74885c8_4_k_cu_c5b63ca3_53334cuda3std6ranges3__45__cpo4swapE:
	.zero		1
.L_7:


//--------------------- .nv.constant0._ZN7cutlass13device_kernelINS_4gemm6kernel13GemmUniversalIN4cute5tupleIJiiiiEEENS1_10collective13CollectiveMmaINS1_37MainloopSm90TmaGmmaWarpSpecializedFP8ILi3ENS5_IJNS4_1CILi2EEESB_NSA_ILi1EEEEEENS1_35KernelTmaWarpSpecializedCooperativeEEENS5_IJNSA_ILi256EEESG_NSA_ILi64EEEEEENS_12float_e4m3_tENS5_IJlSC_lEEESJ_SK_NS4_8TiledMMAINS4_8MMA_AtomIJNS4_4SM904GMMA31MMA_64x256x32_F32E4M3E4M3_SS_TNILNSO_7ScaleInE1ELSQ_1EEEEEENS4_6LayoutINS5_IJSB_SC_SC_EEENS5_IJSC_NSA_ILi0EEESV_EEEEENS5_IJNS4_10UnderscoreESY_SY_EEEEENS4_23SM90_TMA_LOAD_MULTICASTENS4_14ComposedLayoutINS4_7SwizzleILi2ELi4ELi3EEENS4_18smem_ptr_flag_bitsILi8EEENST_INS5_IJNSA_ILi8EEESH_EEENS5_IJSH_SC_EEEEEEEvNS4_8identityES11_S1B_vS1C_EENS_8epilogue10collective6detail29Sm90TmaWarpSpecializedAdapterINS1F_15DefaultEpilogueISJ_SK_SK_NS1E_6thread17LinearCombinationISJ_Li1EffLNS1J_9ScaleType4KindE0ELNS_15FloatRoundStyleE2ESJ_EENS1_15EpilogueDefaultEEEEEvvEEEEvNT_6ParamsE --------------------------
	.section	.nv.constant0._ZN7cutlass13device_kernelINS_4gemm6kernel13GemmUniversalIN4cute5tupleIJiiiiEEENS1_10collective13CollectiveMmaINS1_37MainloopSm90TmaGmmaWarpSpecializedFP8ILi3ENS5_IJNS4_1CILi2EEESB_NSA_ILi1EEEEEENS1_35KernelTmaWarpSpecializedCooperativeEEENS5_IJNSA_ILi256EEESG_NSA_ILi64EEEEEENS_12float_e4m3_tENS5_IJlSC_lEEESJ_SK_NS4_8TiledMMAINS4_8MMA_AtomIJNS4_4SM904GMMA31MMA_64x256x32_F32E4M3E4M3_SS_TNILNSO_7ScaleInE1ELSQ_1EEEEEENS4_6LayoutINS5_IJSB_SC_SC_EEENS5_IJSC_NSA_ILi0EEESV_EEEEENS5_IJNS4_10UnderscoreESY_SY_EEEEENS4_23SM90_TMA_LOAD_MULTICASTENS4_14ComposedLayoutINS4_7SwizzleILi2ELi4ELi3EEENS4_18smem_ptr_flag_bitsILi8EEENST_INS5_IJNSA_ILi8EEESH_EEENS5_IJSH_SC_EEEEEEEvNS4_8identityES11_S1B_vS1C_EENS_8epilogue10collective6detail29Sm90TmaWarpSpecializedAdapterINS1F_15DefaultEpilogueISJ_SK_SK_NS1E_6thread17LinearCombinationISJ_Li1EffLNS1J_9ScaleType4KindE0ELNS_15FloatRoundStyleE2ESJ_EENS1_15EpilogueDefaultEEEEEvvEEEEvNT_6ParamsE,"a",@progbits
	.sectionflags	@""
	.align	4
.nv.constant0._ZN7cutlass13device_kernelINS_4gemm6kernel13GemmUniversalIN4cute5tupleIJiiiiEEENS1_10collective13CollectiveMmaINS1_37MainloopSm90TmaGmmaWarpSpecializedFP8ILi3ENS5_IJNS4_1CILi2EEESB_NSA_ILi1EEEEEENS1_35KernelTmaWarpSpecializedCooperativeEEENS5_IJNSA_ILi256EEESG_NSA_ILi64EEEEEENS_12float_e4m3_tENS5_IJlSC_lEEESJ_SK_NS4_8TiledMMAINS4_8MMA_AtomIJNS4_4SM904GMMA31MMA_64x256x32_F32E4M3E4M3_SS_TNILNSO_7ScaleInE1ELSQ_1EEEEEENS4_6LayoutINS5_IJSB_SC_SC_EEENS5_IJSC_NSA_ILi0EEESV_EEEEENS5_IJNS4_10UnderscoreESY_SY_EEEEENS4_23SM90_TMA_LOAD_MULTICASTENS4_14ComposedLayoutINS4_7SwizzleILi2ELi4ELi3EEENS4_18smem_ptr_flag_bitsILi8EEENST_INS5_IJNSA_ILi8EEESH_EEENS5_IJSH_SC_EEEEEEEvNS4_8identityES11_S1B_vS1C_EENS_8epilogue10collective6detail29Sm90TmaWarpSpecializedAdapterINS1F_15DefaultEpilogueISJ_SK_SK_NS1E_6thread17LinearCombinationISJ_Li1EffLNS1J_9ScaleType4KindE0ELNS_15FloatRoundStyleE2ESJ_EENS1_15EpilogueDefaultEEEEEvvEEEEvNT_6ParamsE:
	.zero		1664


//--------------------- SYMBOLS --------------------------

	.type		.nv.reservedSmem.offset0,@object
	.size		.nv.reservedSmem.offset0,0x4
